//
// Generated by NVIDIA NVVM Compiler
//
// Compiler Build ID: CL-36424714
// Cuda compilation tools, release 13.0, V13.0.88
// Based on NVVM 20.0.0
//

.version 9.0
.target sm_100
.address_size 64

	// .globl	_Z21naive_matrix_multiplyPfS_S_i
// _ZZ21tiled_matrix_multiplyPfS_S_iE2As has been demoted
// _ZZ21tiled_matrix_multiplyPfS_S_iE2Bs has been demoted
// _ZZ25optimized_matrix_multiplyPfS_S_iE2As has been demoted
// _ZZ25optimized_matrix_multiplyPfS_S_iE2Bs has been demoted

.visible .entry _Z21naive_matrix_multiplyPfS_S_i(
	.param .u64 .ptr .align 1 _Z21naive_matrix_multiplyPfS_S_i_param_0,
	.param .u64 .ptr .align 1 _Z21naive_matrix_multiplyPfS_S_i_param_1,
	.param .u64 .ptr .align 1 _Z21naive_matrix_multiplyPfS_S_i_param_2,
	.param .u32 _Z21naive_matrix_multiplyPfS_S_i_param_3
)
{
	.reg .pred 	%p<10>;
	.reg .b32 	%r<40>;
	.reg .b32 	%f<67>;
	.reg .b64 	%rd<67>;

	ld.param.u64 	%rd14, [_Z21naive_matrix_multiplyPfS_S_i_param_0];
	ld.param.u64 	%rd15, [_Z21naive_matrix_multiplyPfS_S_i_param_1];
	ld.param.u32 	%r18, [_Z21naive_matrix_multiplyPfS_S_i_param_3];
	cvta.to.global.u64 	%rd1, %rd15;
	cvta.to.global.u64 	%rd2, %rd14;
	mov.u32 	%r19, %ctaid.y;
	mov.u32 	%r20, %ntid.y;
	mov.u32 	%r21, %tid.y;
	mad.lo.s32 	%r1, %r19, %r20, %r21;
	mov.u32 	%r22, %ctaid.x;
	mov.u32 	%r23, %ntid.x;
	mov.u32 	%r24, %tid.x;
	mad.lo.s32 	%r2, %r22, %r23, %r24;
	max.s32 	%r25, %r1, %r2;
	setp.ge.s32 	%p1, %r25, %r18;
	@%p1 bra 	$L__BB0_13;
	mul.lo.s32 	%r3, %r18, %r1;
	and.b32  	%r4, %r18, 7;
	setp.lt.u32 	%p2, %r18, 8;
	mov.f32 	%f66, 0f00000000;
	mov.b32 	%r38, 0;
	@%p2 bra 	$L__BB0_4;
	and.b32  	%r38, %r18, 2147483640;
	neg.s32 	%r36, %r38;
	mul.wide.s32 	%rd16, %r18, 4;
	add.s64 	%rd3, %rd1, %rd16;
	shl.b32 	%r7, %r18, 3;
	mul.wide.s32 	%rd17, %r18, 8;
	add.s64 	%rd4, %rd1, %rd17;
	mul.wide.s32 	%rd18, %r18, 12;
	add.s64 	%rd5, %rd1, %rd18;
	mul.wide.s32 	%rd19, %r18, 16;
	add.s64 	%rd6, %rd1, %rd19;
	mul.wide.s32 	%rd20, %r18, 20;
	add.s64 	%rd7, %rd1, %rd20;
	mul.wide.s32 	%rd21, %r18, 24;
	add.s64 	%rd8, %rd1, %rd21;
	mul.wide.s32 	%rd22, %r18, 28;
	add.s64 	%rd9, %rd1, %rd22;
	mul.wide.u32 	%rd23, %r3, 4;
	add.s64 	%rd24, %rd23, %rd2;
	add.s64 	%rd66, %rd24, 16;
	mov.f32 	%f66, 0f00000000;
	mov.u32 	%r35, %r2;
$L__BB0_3:
	.pragma "nounroll";
	mul.wide.s32 	%rd25, %r35, 4;
	add.s64 	%rd26, %rd3, %rd25;
	add.s64 	%rd27, %rd4, %rd25;
	add.s64 	%rd28, %rd5, %rd25;
	add.s64 	%rd29, %rd6, %rd25;
	add.s64 	%rd30, %rd7, %rd25;
	add.s64 	%rd31, %rd8, %rd25;
	add.s64 	%rd32, %rd9, %rd25;
	add.s64 	%rd33, %rd1, %rd25;
	ld.global.f32 	%f16, [%rd66+-16];
	ld.global.f32 	%f17, [%rd33];
	fma.rn.f32 	%f18, %f16, %f17, %f66;
	ld.global.f32 	%f19, [%rd66+-12];
	ld.global.f32 	%f20, [%rd26];
	fma.rn.f32 	%f21, %f19, %f20, %f18;
	ld.global.f32 	%f22, [%rd66+-8];
	ld.global.f32 	%f23, [%rd27];
	fma.rn.f32 	%f24, %f22, %f23, %f21;
	ld.global.f32 	%f25, [%rd66+-4];
	ld.global.f32 	%f26, [%rd28];
	fma.rn.f32 	%f27, %f25, %f26, %f24;
	ld.global.f32 	%f28, [%rd66];
	ld.global.f32 	%f29, [%rd29];
	fma.rn.f32 	%f30, %f28, %f29, %f27;
	ld.global.f32 	%f31, [%rd66+4];
	ld.global.f32 	%f32, [%rd30];
	fma.rn.f32 	%f33, %f31, %f32, %f30;
	ld.global.f32 	%f34, [%rd66+8];
	ld.global.f32 	%f35, [%rd31];
	fma.rn.f32 	%f36, %f34, %f35, %f33;
	ld.global.f32 	%f37, [%rd66+12];
	ld.global.f32 	%f38, [%rd32];
	fma.rn.f32 	%f66, %f37, %f38, %f36;
	add.s32 	%r36, %r36, 8;
	add.s32 	%r35, %r35, %r7;
	add.s64 	%rd66, %rd66, 32;
	setp.ne.s32 	%p3, %r36, 0;
	@%p3 bra 	$L__BB0_3;
$L__BB0_4:
	setp.eq.s32 	%p4, %r4, 0;
	@%p4 bra 	$L__BB0_12;
	and.b32  	%r13, %r18, 3;
	setp.lt.u32 	%p5, %r4, 4;
	@%p5 bra 	$L__BB0_7;
	add.s32 	%r27, %r38, %r3;
	mul.wide.u32 	%rd34, %r27, 4;
	add.s64 	%rd35, %rd2, %rd34;
	ld.global.f32 	%f40, [%rd35];
	mad.lo.s32 	%r28, %r38, %r18, %r2;
	mul.wide.s32 	%rd36, %r28, 4;
	add.s64 	%rd37, %rd1, %rd36;
	ld.global.f32 	%f41, [%rd37];
	fma.rn.f32 	%f42, %f40, %f41, %f66;
	cvt.u64.u32 	%rd38, %r3;
	cvt.u64.u32 	%rd39, %r38;
	add.s64 	%rd40, %rd39, %rd38;
	shl.b64 	%rd41, %rd40, 2;
	add.s64 	%rd42, %rd2, %rd41;
	ld.global.f32 	%f43, [%rd42+4];
	mul.wide.s32 	%rd43, %r18, 4;
	add.s64 	%rd44, %rd37, %rd43;
	ld.global.f32 	%f44, [%rd44];
	fma.rn.f32 	%f45, %f43, %f44, %f42;
	ld.global.f32 	%f46, [%rd42+8];
	add.s64 	%rd45, %rd44, %rd43;
	ld.global.f32 	%f47, [%rd45];
	fma.rn.f32 	%f48, %f46, %f47, %f45;
	ld.global.f32 	%f49, [%rd42+12];
	add.s64 	%rd46, %rd45, %rd43;
	ld.global.f32 	%f50, [%rd46];
	fma.rn.f32 	%f66, %f49, %f50, %f48;
	add.s32 	%r38, %r38, 4;
$L__BB0_7:
	setp.eq.s32 	%p6, %r13, 0;
	@%p6 bra 	$L__BB0_12;
	setp.eq.s32 	%p7, %r13, 1;
	@%p7 bra 	$L__BB0_10;
	add.s32 	%r29, %r38, %r3;
	mul.wide.u32 	%rd47, %r29, 4;
	add.s64 	%rd48, %rd2, %rd47;
	ld.global.f32 	%f52, [%rd48];
	mad.lo.s32 	%r30, %r38, %r18, %r2;
	mul.wide.s32 	%rd49, %r30, 4;
	add.s64 	%rd50, %rd1, %rd49;
	ld.global.f32 	%f53, [%rd50];
	fma.rn.f32 	%f54, %f52, %f53, %f66;
	cvt.u64.u32 	%rd51, %r3;
	cvt.u64.u32 	%rd52, %r38;
	add.s64 	%rd53, %rd52, %rd51;
	shl.b64 	%rd54, %rd53, 2;
	add.s64 	%rd55, %rd2, %rd54;
	ld.global.f32 	%f55, [%rd55+4];
	mul.wide.s32 	%rd56, %r18, 4;
	add.s64 	%rd57, %rd50, %rd56;
	ld.global.f32 	%f56, [%rd57];
	fma.rn.f32 	%f66, %f55, %f56, %f54;
	add.s32 	%r38, %r38, 2;
$L__BB0_10:
	and.b32  	%r31, %r18, 1;
	setp.eq.b32 	%p8, %r31, 1;
	not.pred 	%p9, %p8;
	@%p9 bra 	$L__BB0_12;
	add.s32 	%r32, %r38, %r3;
	mul.wide.u32 	%rd58, %r32, 4;
	add.s64 	%rd59, %rd2, %rd58;
	ld.global.f32 	%f57, [%rd59];
	mad.lo.s32 	%r33, %r38, %r18, %r2;
	mul.wide.s32 	%rd60, %r33, 4;
	add.s64 	%rd61, %rd1, %rd60;
	ld.global.f32 	%f58, [%rd61];
	fma.rn.f32 	%f66, %f57, %f58, %f66;
$L__BB0_12:
	ld.param.u64 	%rd65, [_Z21naive_matrix_multiplyPfS_S_i_param_2];
	add.s32 	%r34, %r3, %r2;
	cvta.to.global.u64 	%rd62, %rd65;
	mul.wide.s32 	%rd63, %r34, 4;
	add.s64 	%rd64, %rd62, %rd63;
	st.global.f32 	[%rd64], %f66;
$L__BB0_13:
	ret;

}
	// .globl	_Z21tiled_matrix_multiplyPfS_S_i
.visible .entry _Z21tiled_matrix_multiplyPfS_S_i(
	.param .u64 .ptr .align 1 _Z21tiled_matrix_multiplyPfS_S_i_param_0,
	.param .u64 .ptr .align 1 _Z21tiled_matrix_multiplyPfS_S_i_param_1,
	.param .u64 .ptr .align 1 _Z21tiled_matrix_multiplyPfS_S_i_param_2,
	.param .u32 _Z21tiled_matrix_multiplyPfS_S_i_param_3
)
{
	.reg .pred 	%p<10>;
	.reg .b32 	%r<42>;
	.reg .b32 	%f<63>;
	.reg .b64 	%rd<13>;
	// demoted variable
	.shared .align 4 .b8 _ZZ21tiled_matrix_multiplyPfS_S_iE2As[1024];
	// demoted variable
	.shared .align 4 .b8 _ZZ21tiled_matrix_multiplyPfS_S_iE2Bs[1024];
	ld.param.u64 	%rd4, [_Z21tiled_matrix_multiplyPfS_S_i_param_0];
	ld.param.u64 	%rd5, [_Z21tiled_matrix_multiplyPfS_S_i_param_1];
	ld.param.u64 	%rd6, [_Z21tiled_matrix_multiplyPfS_S_i_param_2];
	ld.param.u32 	%r24, [_Z21tiled_matrix_multiplyPfS_S_i_param_3];
	mov.u32 	%r25, %ctaid.x;
	mov.u32 	%r26, %ctaid.y;
	mov.u32 	%r37, %tid.x;
	mov.u32 	%r39, %tid.y;
	shl.b32 	%r27, %r26, 4;
	add.s32 	%r3, %r27, %r39;
	shl.b32 	%r4, %r25, 4;
	add.s32 	%r5, %r4, %r37;
	setp.lt.s32 	%p1, %r24, 1;
	mov.f32 	%f62, 0f00000000;
	@%p1 bra 	$L__BB1_7;
	add.s32 	%r28, %r24, 15;
	shr.u32 	%r29, %r28, 4;
	shl.b32 	%r30, %r39, 6;
	mov.u32 	%r31, _ZZ21tiled_matrix_multiplyPfS_S_iE2As;
	add.s32 	%r6, %r31, %r30;
	shl.b32 	%r32, %r37, 2;
	add.s32 	%r7, %r6, %r32;
	mov.u32 	%r33, _ZZ21tiled_matrix_multiplyPfS_S_iE2Bs;
	add.s32 	%r9, %r33, %r32;
	add.s32 	%r8, %r9, %r30;
	neg.s32 	%r41, %r29;
	mad.lo.s32 	%r34, %r39, %r24, %r37;
	add.s32 	%r40, %r34, %r4;
	shl.b32 	%r12, %r24, 4;
	mad.lo.s32 	%r38, %r24, %r3, %r37;
	cvta.to.global.u64 	%rd1, %rd4;
	cvta.to.global.u64 	%rd2, %rd5;
	mov.f32 	%f62, 0f00000000;
$L__BB1_2:
	setp.ge.u32 	%p2, %r3, %r24;
	mul.wide.s32 	%rd7, %r38, 4;
	add.s64 	%rd3, %rd1, %rd7;
	setp.ge.s32 	%p3, %r37, %r24;
	mov.f32 	%f60, 0f00000000;
	or.pred  	%p4, %p2, %p3;
	@%p4 bra 	$L__BB1_4;
	ld.global.f32 	%f60, [%rd3];
$L__BB1_4:
	setp.ge.u32 	%p5, %r5, %r24;
	st.shared.f32 	[%r7], %f60;
	setp.ge.s32 	%p6, %r39, %r24;
	mov.f32 	%f61, 0f00000000;
	or.pred  	%p7, %p5, %p6;
	@%p7 bra 	$L__BB1_6;
	mul.wide.u32 	%rd8, %r40, 4;
	add.s64 	%rd9, %rd2, %rd8;
	ld.global.f32 	%f61, [%rd9];
$L__BB1_6:
	st.shared.f32 	[%r8], %f61;
	bar.sync 	0;
	ld.shared.f32 	%f12, [%r6];
	ld.shared.f32 	%f13, [%r9];
	fma.rn.f32 	%f14, %f12, %f13, %f62;
	ld.shared.f32 	%f15, [%r6+4];
	ld.shared.f32 	%f16, [%r9+64];
	fma.rn.f32 	%f17, %f15, %f16, %f14;
	ld.shared.f32 	%f18, [%r6+8];
	ld.shared.f32 	%f19, [%r9+128];
	fma.rn.f32 	%f20, %f18, %f19, %f17;
	ld.shared.f32 	%f21, [%r6+12];
	ld.shared.f32 	%f22, [%r9+192];
	fma.rn.f32 	%f23, %f21, %f22, %f20;
	ld.shared.f32 	%f24, [%r6+16];
	ld.shared.f32 	%f25, [%r9+256];
	fma.rn.f32 	%f26, %f24, %f25, %f23;
	ld.shared.f32 	%f27, [%r6+20];
	ld.shared.f32 	%f28, [%r9+320];
	fma.rn.f32 	%f29, %f27, %f28, %f26;
	ld.shared.f32 	%f30, [%r6+24];
	ld.shared.f32 	%f31, [%r9+384];
	fma.rn.f32 	%f32, %f30, %f31, %f29;
	ld.shared.f32 	%f33, [%r6+28];
	ld.shared.f32 	%f34, [%r9+448];
	fma.rn.f32 	%f35, %f33, %f34, %f32;
	ld.shared.f32 	%f36, [%r6+32];
	ld.shared.f32 	%f37, [%r9+512];
	fma.rn.f32 	%f38, %f36, %f37, %f35;
	ld.shared.f32 	%f39, [%r6+36];
	ld.shared.f32 	%f40, [%r9+576];
	fma.rn.f32 	%f41, %f39, %f40, %f38;
	ld.shared.f32 	%f42, [%r6+40];
	ld.shared.f32 	%f43, [%r9+640];
	fma.rn.f32 	%f44, %f42, %f43, %f41;
	ld.shared.f32 	%f45, [%r6+44];
	ld.shared.f32 	%f46, [%r9+704];
	fma.rn.f32 	%f47, %f45, %f46, %f44;
	ld.shared.f32 	%f48, [%r6+48];
	ld.shared.f32 	%f49, [%r9+768];
	fma.rn.f32 	%f50, %f48, %f49, %f47;
	ld.shared.f32 	%f51, [%r6+52];
	ld.shared.f32 	%f52, [%r9+832];
	fma.rn.f32 	%f53, %f51, %f52, %f50;
	ld.shared.f32 	%f54, [%r6+56];
	ld.shared.f32 	%f55, [%r9+896];
	fma.rn.f32 	%f56, %f54, %f55, %f53;
	ld.shared.f32 	%f57, [%r6+60];
	ld.shared.f32 	%f58, [%r9+960];
	fma.rn.f32 	%f62, %f57, %f58, %f56;
	bar.sync 	0;
	add.s32 	%r41, %r41, 1;
	setp.ne.s32 	%p8, %r41, 0;
	add.s32 	%r40, %r40, %r12;
	add.s32 	%r39, %r39, 16;
	add.s32 	%r38, %r38, 16;
	add.s32 	%r37, %r37, 16;
	@%p8 bra 	$L__BB1_2;
$L__BB1_7:
	max.s32 	%r35, %r3, %r5;
	setp.ge.s32 	%p9, %r35, %r24;
	@%p9 bra 	$L__BB1_9;
	mad.lo.s32 	%r36, %r24, %r3, %r5;
	cvta.to.global.u64 	%rd10, %rd6;
	mul.wide.u32 	%rd11, %r36, 4;
	add.s64 	%rd12, %rd10, %rd11;
	st.global.f32 	[%rd12], %f62;
$L__BB1_9:
	ret;

}
	// .globl	_Z25optimized_matrix_multiplyPfS_S_i
.visible .entry _Z25optimized_matrix_multiplyPfS_S_i(
	.param .u64 .ptr .align 1 _Z25optimized_matrix_multiplyPfS_S_i_param_0,
	.param .u64 .ptr .align 1 _Z25optimized_matrix_multiplyPfS_S_i_param_1,
	.param .u64 .ptr .align 1 _Z25optimized_matrix_multiplyPfS_S_i_param_2,
	.param .u32 _Z25optimized_matrix_multiplyPfS_S_i_param_3
)
{
	.reg .pred 	%p<10>;
	.reg .b32 	%r<42>;
	.reg .b32 	%f<111>;
	.reg .b64 	%rd<13>;
	// demoted variable
	.shared .align 4 .b8 _ZZ25optimized_matrix_multiplyPfS_S_iE2As[4224];
	// demoted variable
	.shared .align 4 .b8 _ZZ25optimized_matrix_multiplyPfS_S_iE2Bs[4224];
	ld.param.u64 	%rd4, [_Z25optimized_matrix_multiplyPfS_S_i_param_0];
	ld.param.u64 	%rd5, [_Z25optimized_matrix_multiplyPfS_S_i_param_1];
	ld.param.u64 	%rd6, [_Z25optimized_matrix_multiplyPfS_S_i_param_2];
	ld.param.u32 	%r24, [_Z25optimized_matrix_multiplyPfS_S_i_param_3];
	mov.u32 	%r25, %ctaid.x;
	mov.u32 	%r26, %ctaid.y;
	mov.u32 	%r37, %tid.x;
	mov.u32 	%r39, %tid.y;
	shl.b32 	%r27, %r26, 5;
	add.s32 	%r3, %r27, %r39;
	shl.b32 	%r4, %r25, 5;
	add.s32 	%r5, %r4, %r37;
	setp.lt.s32 	%p1, %r24, 1;
	mov.f32 	%f110, 0f00000000;
	@%p1 bra 	$L__BB2_7;
	add.s32 	%r28, %r24, 31;
	shr.u32 	%r29, %r28, 5;
	mul.lo.s32 	%r30, %r39, 132;
	mov.u32 	%r31, _ZZ25optimized_matrix_multiplyPfS_S_iE2As;
	add.s32 	%r6, %r31, %r30;
	shl.b32 	%r32, %r37, 2;
	add.s32 	%r7, %r6, %r32;
	mov.u32 	%r33, _ZZ25optimized_matrix_multiplyPfS_S_iE2Bs;
	add.s32 	%r9, %r33, %r32;
	add.s32 	%r8, %r9, %r30;
	neg.s32 	%r41, %r29;
	mad.lo.s32 	%r34, %r39, %r24, %r37;
	add.s32 	%r40, %r34, %r4;
	shl.b32 	%r12, %r24, 5;
	mad.lo.s32 	%r38, %r24, %r3, %r37;
	cvta.to.global.u64 	%rd1, %rd4;
	cvta.to.global.u64 	%rd2, %rd5;
	mov.f32 	%f110, 0f00000000;
$L__BB2_2:
	setp.ge.u32 	%p2, %r3, %r24;
	mul.wide.s32 	%rd7, %r38, 4;
	add.s64 	%rd3, %rd1, %rd7;
	setp.ge.s32 	%p3, %r37, %r24;
	mov.f32 	%f108, 0f00000000;
	or.pred  	%p4, %p2, %p3;
	@%p4 bra 	$L__BB2_4;
	ld.global.f32 	%f108, [%rd3];
$L__BB2_4:
	setp.ge.u32 	%p5, %r5, %r24;
	st.shared.f32 	[%r7], %f108;
	setp.ge.s32 	%p6, %r39, %r24;
	mov.f32 	%f109, 0f00000000;
	or.pred  	%p7, %p5, %p6;
	@%p7 bra 	$L__BB2_6;
	mul.wide.u32 	%rd8, %r40, 4;
	add.s64 	%rd9, %rd2, %rd8;
	ld.global.f32 	%f109, [%rd9];
$L__BB2_6:
	st.shared.f32 	[%r8], %f109;
	bar.sync 	0;
	ld.shared.f32 	%f12, [%r6];
	ld.shared.f32 	%f13, [%r9];
	fma.rn.f32 	%f14, %f12, %f13, %f110;
	ld.shared.f32 	%f15, [%r6+4];
	ld.shared.f32 	%f16, [%r9+132];
	fma.rn.f32 	%f17, %f15, %f16, %f14;
	ld.shared.f32 	%f18, [%r6+8];
	ld.shared.f32 	%f19, [%r9+264];
	fma.rn.f32 	%f20, %f18, %f19, %f17;
	ld.shared.f32 	%f21, [%r6+12];
	ld.shared.f32 	%f22, [%r9+396];
	fma.rn.f32 	%f23, %f21, %f22, %f20;
	ld.shared.f32 	%f24, [%r6+16];
	ld.shared.f32 	%f25, [%r9+528];
	fma.rn.f32 	%f26, %f24, %f25, %f23;
	ld.shared.f32 	%f27, [%r6+20];
	ld.shared.f32 	%f28, [%r9+660];
	fma.rn.f32 	%f29, %f27, %f28, %f26;
	ld.shared.f32 	%f30, [%r6+24];
	ld.shared.f32 	%f31, [%r9+792];
	fma.rn.f32 	%f32, %f30, %f31, %f29;
	ld.shared.f32 	%f33, [%r6+28];
	ld.shared.f32 	%f34, [%r9+924];
	fma.rn.f32 	%f35, %f33, %f34, %f32;
	ld.shared.f32 	%f36, [%r6+32];
	ld.shared.f32 	%f37, [%r9+1056];
	fma.rn.f32 	%f38, %f36, %f37, %f35;
	ld.shared.f32 	%f39, [%r6+36];
	ld.shared.f32 	%f40, [%r9+1188];
	fma.rn.f32 	%f41, %f39, %f40, %f38;
	ld.shared.f32 	%f42, [%r6+40];
	ld.shared.f32 	%f43, [%r9+1320];
	fma.rn.f32 	%f44, %f42, %f43, %f41;
	ld.shared.f32 	%f45, [%r6+44];
	ld.shared.f32 	%f46, [%r9+1452];
	fma.rn.f32 	%f47, %f45, %f46, %f44;
	ld.shared.f32 	%f48, [%r6+48];
	ld.shared.f32 	%f49, [%r9+1584];
	fma.rn.f32 	%f50, %f48, %f49, %f47;
	ld.shared.f32 	%f51, [%r6+52];
	ld.shared.f32 	%f52, [%r9+1716];
	fma.rn.f32 	%f53, %f51, %f52, %f50;
	ld.shared.f32 	%f54, [%r6+56];
	ld.shared.f32 	%f55, [%r9+1848];
	fma.rn.f32 	%f56, %f54, %f55, %f53;
	ld.shared.f32 	%f57, [%r6+60];
	ld.shared.f32 	%f58, [%r9+1980];
	fma.rn.f32 	%f59, %f57, %f58, %f56;
	ld.shared.f32 	%f60, [%r6+64];
	ld.shared.f32 	%f61, [%r9+2112];
	fma.rn.f32 	%f62, %f60, %f61, %f59;
	ld.shared.f32 	%f63, [%r6+68];
	ld.shared.f32 	%f64, [%r9+2244];
	fma.rn.f32 	%f65, %f63, %f64, %f62;
	ld.shared.f32 	%f66, [%r6+72];
	ld.shared.f32 	%f67, [%r9+2376];
	fma.rn.f32 	%f68, %f66, %f67, %f65;
	ld.shared.f32 	%f69, [%r6+76];
	ld.shared.f32 	%f70, [%r9+2508];
	fma.rn.f32 	%f71, %f69, %f70, %f68;
	ld.shared.f32 	%f72, [%r6+80];
	ld.shared.f32 	%f73, [%r9+2640];
	fma.rn.f32 	%f74, %f72, %f73, %f71;
	ld.shared.f32 	%f75, [%r6+84];
	ld.shared.f32 	%f76, [%r9+2772];
	fma.rn.f32 	%f77, %f75, %f76, %f74;
	ld.shared.f32 	%f78, [%r6+88];
	ld.shared.f32 	%f79, [%r9+2904];
	fma.rn.f32 	%f80, %f78, %f79, %f77;
	ld.shared.f32 	%f81, [%r6+92];
	ld.shared.f32 	%f82, [%r9+3036];
	fma.rn.f32 	%f83, %f81, %f82, %f80;
	ld.shared.f32 	%f84, [%r6+96];
	ld.shared.f32 	%f85, [%r9+3168];
	fma.rn.f32 	%f86, %f84, %f85, %f83;
	ld.shared.f32 	%f87, [%r6+100];
	ld.shared.f32 	%f88, [%r9+3300];
	fma.rn.f32 	%f89, %f87, %f88, %f86;
	ld.shared.f32 	%f90, [%r6+104];
	ld.shared.f32 	%f91, [%r9+3432];
	fma.rn.f32 	%f92, %f90, %f91, %f89;
	ld.shared.f32 	%f93, [%r6+108];
	ld.shared.f32 	%f94, [%r9+3564];
	fma.rn.f32 	%f95, %f93, %f94, %f92;
	ld.shared.f32 	%f96, [%r6+112];
	ld.shared.f32 	%f97, [%r9+3696];
	fma.rn.f32 	%f98, %f96, %f97, %f95;
	ld.shared.f32 	%f99, [%r6+116];
	ld.shared.f32 	%f100, [%r9+3828];
	fma.rn.f32 	%f101, %f99, %f100, %f98;
	ld.shared.f32 	%f102, [%r6+120];
	ld.shared.f32 	%f103, [%r9+3960];
	fma.rn.f32 	%f104, %f102, %f103, %f101;
	ld.shared.f32 	%f105, [%r6+124];
	ld.shared.f32 	%f106, [%r9+4092];
	fma.rn.f32 	%f110, %f105, %f106, %f104;
	bar.sync 	0;
	add.s32 	%r41, %r41, 1;
	setp.ne.s32 	%p8, %r41, 0;
	add.s32 	%r40, %r40, %r12;
	add.s32 	%r39, %r39, 32;
	add.s32 	%r38, %r38, 32;
	add.s32 	%r37, %r37, 32;
	@%p8 bra 	$L__BB2_2;
$L__BB2_7:
	max.s32 	%r35, %r3, %r5;
	setp.ge.s32 	%p9, %r35, %r24;
	@%p9 bra 	$L__BB2_9;
	mad.lo.s32 	%r36, %r24, %r3, %r5;
	cvta.to.global.u64 	%rd10, %rd6;
	mul.wide.u32 	%rd11, %r36, 4;
	add.s64 	%rd12, %rd10, %rd11;
	st.global.f32 	[%rd12], %f110;
$L__BB2_9:
	ret;

}


// ===== COMPILED SASS (sm_100) =====

	.target	sm_100

	.elftype	@"ET_EXEC"


//--------------------- .note.nv.tkinfo           --------------------------
	.section	.note.nv.tkinfo,"",@"SHT_NOTE"
	.sectionflags	@"SHF_NOTE_NV_TKINFO"
	.tkinfo
        /*0018*/ 	.word	0x00000002
        /*0030*/ 	.string	""
        /*0030*/ 	.string	"ptxas"
        /*0030*/ 	.string	"Cuda compilation tools, release 13.0, V13.0.88"
        /*0030*/ 	.string	"Build cuda_13.0.r13.0/compiler.36424714_0"
        /*0030*/ 	.string	"-arch sm_100 -m 64 "



//--------------------- .note.nv.cuinfo           --------------------------
	.section	.note.nv.cuinfo,"",@"SHT_NOTE"
	.sectionflags	@"SHF_NOTE_NV_CUINFO"
        /*0018*/ 	.short	0x0002
        /*001a*/ 	.short	0x0064
        /*001c*/ 	.short	0x0082
	.zero		2


//--------------------- .nv.info                  --------------------------
	.section	.nv.info,"",@"SHT_CUDA_INFO"
	.align	4


	//----- nvinfo : EIATTR_REGCOUNT
	.align		4
        /*0000*/ 	.byte	0x04, 0x2f
        /*0002*/ 	.short	(.L_1 - .L_0)
	.align		4
.L_0:
        /*0004*/ 	.word	index@(_Z21naive_matrix_multiplyPfS_S_i)
        /*0008*/ 	.word	0x0000001e


	//----- nvinfo : EIATTR_FRAME_SIZE
	.align		4
.L_1:
        /*000c*/ 	.byte	0x04, 0x11
        /*000e*/ 	.short	(.L_3 - .L_2)
	.align		4
.L_2:
        /*0010*/ 	.word	index@(_Z21naive_matrix_multiplyPfS_S_i)
        /*0014*/ 	.word	0x00000000


	//----- nvinfo : EIATTR_REGCOUNT
	.align		4
.L_3:
        /*0018*/ 	.byte	0x04, 0x2f
        /*001a*/ 	.short	(.L_5 - .L_4)
	.align		4
.L_4:
        /*001c*/ 	.word	index@(_Z21tiled_matrix_multiplyPfS_S_i)
        /*0020*/ 	.word	0x00000020


	//----- nvinfo : EIATTR_FRAME_SIZE
	.align		4
.L_5:
        /*0024*/ 	.byte	0x04, 0x11
        /*0026*/ 	.short	(.L_7 - .L_6)
	.align		4
.L_6:
        /*0028*/ 	.word	index@(_Z21tiled_matrix_multiplyPfS_S_i)
        /*002c*/ 	.word	0x00000000


	//----- nvinfo : EIATTR_REGCOUNT
	.align		4
.L_7:
        /*0030*/ 	.byte	0x04, 0x2f
        /*0032*/ 	.short	(.L_9 - .L_8)
	.align		4
.L_8:
        /*0034*/ 	.word	index@(_Z25optimized_matrix_multiplyPfS_S_i)
        /*0038*/ 	.word	0x00000020


	//----- nvinfo : EIATTR_FRAME_SIZE
	.align		4
.L_9:
        /*003c*/ 	.byte	0x04, 0x11
        /*003e*/ 	.short	(.L_11 - .L_10)
	.align		4
.L_10:
        /*0040*/ 	.word	index@(_Z25optimized_matrix_multiplyPfS_S_i)
        /*0044*/ 	.word	0x00000000


	//----- nvinfo : EIATTR_MIN_STACK_SIZE
	.align		4
.L_11:
        /*0048*/ 	.byte	0x04, 0x12
        /*004a*/ 	.short	(.L_13 - .L_12)
	.align		4
.L_12:
        /*004c*/ 	.word	index@(_Z25optimized_matrix_multiplyPfS_S_i)
        /*0050*/ 	.word	0x00000000


	//----- nvinfo : EIATTR_MIN_STACK_SIZE
	.align		4
.L_13:
        /*0054*/ 	.byte	0x04, 0x12
        /*0056*/ 	.short	(.L_15 - .L_14)
	.align		4
.L_14:
        /*0058*/ 	.word	index@(_Z21tiled_matrix_multiplyPfS_S_i)
        /*005c*/ 	.word	0x00000000


	//----- nvinfo : EIATTR_MIN_STACK_SIZE
	.align		4
.L_15:
        /*0060*/ 	.byte	0x04, 0x12
        /*0062*/ 	.short	(.L_17 - .L_16)
	.align		4
.L_16:
        /*0064*/ 	.word	index@(_Z21naive_matrix_multiplyPfS_S_i)
        /*0068*/ 	.word	0x00000000
.L_17:


//--------------------- .nv.compat                --------------------------
	.section	.nv.compat,"",@"SHT_CUDA_COMPAT_INFO"
	.align	4
        /*0000*/ 	.byte	0x02, 0x09, 0x00, 0x00, 0x02, 0x02, 0x01, 0x00, 0x02, 0x05, 0x05, 0x00, 0x03, 0x07, 0x01, 0x01
        /*0010*/ 	.byte	0x02, 0x03, 0x00, 0x00, 0x02, 0x06, 0x01, 0x00, 0x04, 0x0b, 0x08, 0x00, 0x09, 0x00, 0x00, 0x00
        /*0020*/ 	.byte	0x00, 0x00, 0x00, 0x00


//--------------------- .nv.info._Z25optimized_matrix_multiplyPfS_S_i --------------------------
	.section	.nv.info._Z25optimized_matrix_multiplyPfS_S_i,"",@"SHT_CUDA_INFO"
	.sectionflags	@""
	.align	4


	//----- nvinfo : EIATTR_CUDA_API_VERSION
	.align		4
        /*0000*/ 	.byte	0x04, 0x37
        /*0002*/ 	.short	(.L_19 - .L_18)
.L_18:
        /*0004*/ 	.word	0x00000082


	//----- nvinfo : EIATTR_KPARAM_INFO
	.align		4
.L_19:
        /*0008*/ 	.byte	0x04, 0x17
        /*000a*/ 	.short	(.L_21 - .L_20)
.L_20:
        /*000c*/ 	.word	0x00000000
        /*0010*/ 	.short	0x0003
        /*0012*/ 	.short	0x0018
        /*0014*/ 	.byte	0x00, 0xf0, 0x11, 0x00


	//----- nvinfo : EIATTR_KPARAM_INFO
	.align		4
.L_21:
        /*0018*/ 	.byte	0x04, 0x17
        /*001a*/ 	.short	(.L_23 - .L_22)
.L_22:
        /*001c*/ 	.word	0x00000000
        /*0020*/ 	.short	0x0002
        /*0022*/ 	.short	0x0010
        /*0024*/ 	.byte	0x00, 0xf5, 0x21, 0x00


	//----- nvinfo : EIATTR_KPARAM_INFO
	.align		4
.L_23:
        /*0028*/ 	.byte	0x04, 0x17
        /*002a*/ 	.short	(.L_25 - .L_24)
.L_24:
        /*002c*/ 	.word	0x00000000
        /*0030*/ 	.short	0x0001
        /*0032*/ 	.short	0x0008
        /*0034*/ 	.byte	0x00, 0xf5, 0x21, 0x00


	//----- nvinfo : EIATTR_KPARAM_INFO
	.align		4
.L_25:
        /*0038*/ 	.byte	0x04, 0x17
        /*003a*/ 	.short	(.L_27 - .L_26)
.L_26:
        /*003c*/ 	.word	0x00000000
        /*0040*/ 	.short	0x0000
        /*0042*/ 	.short	0x0000
        /*0044*/ 	.byte	0x00, 0xf5, 0x21, 0x00


	//----- nvinfo : EIATTR_SPARSE_MMA_MASK
	.align		4
.L_27:
        /*0048*/ 	.byte	0x03, 0x50
        /*004a*/ 	.short	0x0000


	//----- nvinfo : EIATTR_MAXREG_COUNT
	.align		4
        /*004c*/ 	.byte	0x03, 0x1b
        /*004e*/ 	.short	0x00ff


	//----- nvinfo : EIATTR_NUM_BARRIERS
	.align		4
        /*0050*/ 	.byte	0x02, 0x4c
        /*0052*/ 	.byte	0x01
	.zero		1


	//----- nvinfo : EIATTR_MERCURY_ISA_VERSION
	.align		4
        /*0054*/ 	.byte	0x03, 0x5f
        /*0056*/ 	.short	0x0101


	//----- nvinfo : EIATTR_VRC_CTA_INIT_COUNT
	.align		4
        /*0058*/ 	.byte	0x02, 0x4a
	.zero		1
	.zero		1


	//----- nvinfo : EIATTR_EXIT_INSTR_OFFSETS
	.align		4
        /*005c*/ 	.byte	0x04, 0x1c
        /*005e*/ 	.short	(.L_29 - .L_28)


	//   ....[0]....
.L_28:
        /*0060*/ 	.word	0x00000980


	//   ....[1]....
        /*0064*/ 	.word	0x000009d0


	//----- nvinfo : EIATTR_CBANK_PARAM_SIZE
	.align		4
.L_29:
        /*0068*/ 	.byte	0x03, 0x19
        /*006a*/ 	.short	0x001c


	//----- nvinfo : EIATTR_PARAM_CBANK
	.align		4
        /*006c*/ 	.byte	0x04, 0x0a
        /*006e*/ 	.short	(.L_31 - .L_30)
	.align		4
.L_30:
        /*0070*/ 	.word	index@(.nv.constant0._Z25optimized_matrix_multiplyPfS_S_i)
        /*0074*/ 	.short	0x0380
        /*0076*/ 	.short	0x001c


	//----- nvinfo : EIATTR_SW_WAR
	.align		4
.L_31:
        /*0078*/ 	.byte	0x04, 0x36
        /*007a*/ 	.short	(.L_33 - .L_32)
.L_32:
        /*007c*/ 	.word	0x00000008
.L_33:


//--------------------- .nv.info._Z21tiled_matrix_multiplyPfS_S_i --------------------------
	.section	.nv.info._Z21tiled_matrix_multiplyPfS_S_i,"",@"SHT_CUDA_INFO"
	.sectionflags	@""
	.align	4


	//----- nvinfo : EIATTR_CUDA_API_VERSION
	.align		4
        /*0000*/ 	.byte	0x04, 0x37
        /*0002*/ 	.short	(.L_35 - .L_34)
.L_34:
        /*0004*/ 	.word	0x00000082


	//----- nvinfo : EIATTR_KPARAM_INFO
	.align		4
.L_35:
        /*0008*/ 	.byte	0x04, 0x17
        /*000a*/ 	.short	(.L_37 - .L_36)
.L_36:
        /*000c*/ 	.word	0x00000000
        /*0010*/ 	.short	0x0003
        /*0012*/ 	.short	0x0018
        /*0014*/ 	.byte	0x00, 0xf0, 0x11, 0x00


	//----- nvinfo : EIATTR_KPARAM_INFO
	.align		4
.L_37:
        /*0018*/ 	.byte	0x04, 0x17
        /*001a*/ 	.short	(.L_39 - .L_38)
.L_38:
        /*001c*/ 	.word	0x00000000
        /*0020*/ 	.short	0x0002
        /*0022*/ 	.short	0x0010
        /*0024*/ 	.byte	0x00, 0xf5, 0x21, 0x00


	//----- nvinfo : EIATTR_KPARAM_INFO
	.align		4
.L_39:
        /*0028*/ 	.byte	0x04, 0x17
        /*002a*/ 	.short	(.L_41 - .L_40)
.L_40:
        /*002c*/ 	.word	0x00000000
        /*0030*/ 	.short	0x0001
        /*0032*/ 	.short	0x0008
        /*0034*/ 	.byte	0x00, 0xf5, 0x21, 0x00


	//----- nvinfo : EIATTR_KPARAM_INFO
	.align		4
.L_41:
        /*0038*/ 	.byte	0x04, 0x17
        /*003a*/ 	.short	(.L_43 - .L_42)
.L_42:
        /*003c*/ 	.word	0x00000000
        /*0040*/ 	.short	0x0000
        /*0042*/ 	.short	0x0000
        /*0044*/ 	.byte	0x00, 0xf5, 0x21, 0x00


	//----- nvinfo : EIATTR_SPARSE_MMA_MASK
	.align		4
.L_43:
        /*0048*/ 	.byte	0x03, 0x50
        /*004a*/ 	.short	0x0000


	//----- nvinfo : EIATTR_MAXREG_COUNT
	.align		4
        /*004c*/ 	.byte	0x03, 0x1b
        /*004e*/ 	.short	0x00ff


	//----- nvinfo : EIATTR_NUM_BARRIERS
	.align		4
        /*0050*/ 	.byte	0x02, 0x4c
        /*0052*/ 	.byte	0x01
	.zero		1


	//----- nvinfo : EIATTR_MERCURY_ISA_VERSION
	.align		4
        /*0054*/ 	.byte	0x03, 0x5f
        /*0056*/ 	.short	0x0101


	//----- nvinfo : EIATTR_VRC_CTA_INIT_COUNT
	.align		4
        /*0058*/ 	.byte	0x02, 0x4a
	.zero		1
	.zero		1


	//----- nvinfo : EIATTR_EXIT_INSTR_OFFSETS
	.align		4
        /*005c*/ 	.byte	0x04, 0x1c
        /*005e*/ 	.short	(.L_45 - .L_44)


	//   ....[0]....
.L_44:
        /*0060*/ 	.word	0x000005c0


	//   ....[1]....
        /*0064*/ 	.word	0x00000610


	//----- nvinfo : EIATTR_CBANK_PARAM_SIZE
	.align		4
.L_45:
        /*0068*/ 	.byte	0x03, 0x19
        /*006a*/ 	.short	0x001c


	//----- nvinfo : EIATTR_PARAM_CBANK
	.align		4
        /*006c*/ 	.byte	0x04, 0x0a
        /*006e*/ 	.short	(.L_47 - .L_46)
	.align		4
.L_46:
        /*0070*/ 	.word	index@(.nv.constant0._Z21tiled_matrix_multiplyPfS_S_i)
        /*0074*/ 	.short	0x0380
        /*0076*/ 	.short	0x001c


	//----- nvinfo : EIATTR_SW_WAR
	.align		4
.L_47:
        /*0078*/ 	.byte	0x04, 0x36
        /*007a*/ 	.short	(.L_49 - .L_48)
.L_48:
        /*007c*/ 	.word	0x00000008
.L_49:


//--------------------- .nv.info._Z21naive_matrix_multiplyPfS_S_i --------------------------
	.section	.nv.info._Z21naive_matrix_multiplyPfS_S_i,"",@"SHT_CUDA_INFO"
	.sectionflags	@""
	.align	4


	//----- nvinfo : EIATTR_CUDA_API_VERSION
	.align		4
        /*0000*/ 	.byte	0x04, 0x37
        /*0002*/ 	.short	(.L_51 - .L_50)
.L_50:
        /*0004*/ 	.word	0x00000082


	//----- nvinfo : EIATTR_KPARAM_INFO
	.align		4
.L_51:
        /*0008*/ 	.byte	0x04, 0x17
        /*000a*/ 	.short	(.L_53 - .L_52)
.L_52:
        /*000c*/ 	.word	0x00000000
        /*0010*/ 	.short	0x0003
        /*0012*/ 	.short	0x0018
        /*0014*/ 	.byte	0x00, 0xf0, 0x11, 0x00


	//----- nvinfo : EIATTR_KPARAM_INFO
	.align		4
.L_53:
        /*0018*/ 	.byte	0x04, 0x17
        /*001a*/ 	.short	(.L_55 - .L_54)
.L_54:
        /*001c*/ 	.word	0x00000000
        /*0020*/ 	.short	0x0002
        /*0022*/ 	.short	0x0010
        /*0024*/ 	.byte	0x00, 0xf5, 0x21, 0x00


	//----- nvinfo : EIATTR_KPARAM_INFO
	.align		4
.L_55:
        /*0028*/ 	.byte	0x04, 0x17
        /*002a*/ 	.short	(.L_57 - .L_56)
.L_56:
        /*002c*/ 	.word	0x00000000
        /*0030*/ 	.short	0x0001
        /*0032*/ 	.short	0x0008
        /*0034*/ 	.byte	0x00, 0xf5, 0x21, 0x00


	//----- nvinfo : EIATTR_KPARAM_INFO
	.align		4
.L_57:
        /*0038*/ 	.byte	0x04, 0x17
        /*003a*/ 	.short	(.L_59 - .L_58)
.L_58:
        /*003c*/ 	.word	0x00000000
        /*0040*/ 	.short	0x0000
        /*0042*/ 	.short	0x0000
        /*0044*/ 	.byte	0x00, 0xf5, 0x21, 0x00


	//----- nvinfo : EIATTR_SPARSE_MMA_MASK
	.align		4
.L_59:
        /*0048*/ 	.byte	0x03, 0x50
        /*004a*/ 	.short	0x0000


	//----- nvinfo : EIATTR_MAXREG_COUNT
	.align		4
        /*004c*/ 	.byte	0x03, 0x1b
        /*004e*/ 	.short	0x00ff


	//----- nvinfo : EIATTR_MERCURY_ISA_VERSION
	.align		4
        /*0050*/ 	.byte	0x03, 0x5f
        /*0052*/ 	.short	0x0101


	//----- nvinfo : EIATTR_VRC_CTA_INIT_COUNT
	.align		4
        /*0054*/ 	.byte	0x02, 0x4a
	.zero		1
	.zero		1


	//----- nvinfo : EIATTR_EXIT_INSTR_OFFSETS
	.align		4
        /*0058*/ 	.byte	0x04, 0x1c
        /*005a*/ 	.short	(.L_61 - .L_60)


	//   ....[0]....
.L_60:
        /*005c*/ 	.word	0x000000c0


	//   ....[1]....
        /*0060*/ 	.word	0x00000a90


	//----- nvinfo : EIATTR_CBANK_PARAM_SIZE
	.align		4
.L_61:
        /*0064*/ 	.byte	0x03, 0x19
        /*0066*/ 	.short	0x001c


	//----- nvinfo : EIATTR_PARAM_CBANK
	.align		4
        /*0068*/ 	.byte	0x04, 0x0a
        /*006a*/ 	.short	(.L_63 - .L_62)
	.align		4
.L_62:
        /*006c*/ 	.word	index@(.nv.constant0._Z21naive_matrix_multiplyPfS_S_i)
        /*0070*/ 	.short	0x0380
        /*0072*/ 	.short	0x001c


	//----- nvinfo : EIATTR_SW_WAR
	.align		4
.L_63:
        /*0074*/ 	.byte	0x04, 0x36
        /*0076*/ 	.short	(.L_65 - .L_64)
.L_64:
        /*0078*/ 	.word	0x00000008
.L_65:


//--------------------- .nv.callgraph             --------------------------
	.section	.nv.callgraph,"",@"SHT_CUDA_CALLGRAPH"
	.align	4
	.sectionentsize	8
	.align		4
        /*0000*/ 	.word	0x00000000
	.align		4
        /*0004*/ 	.word	0xffffffff
	.align		4
        /*0008*/ 	.word	0x00000000
	.align		4
        /*000c*/ 	.word	0xfffffffe
	.align		4
        /*0010*/ 	.word	0x00000000
	.align		4
        /*0014*/ 	.word	0xfffffffd
	.align		4
        /*0018*/ 	.word	0x00000000
	.align		4
        /*001c*/ 	.word	0xfffffffc


//--------------------- .text._Z25optimized_matrix_multiplyPfS_S_i --------------------------
	.section	.text._Z25optimized_matrix_multiplyPfS_S_i,"ax",@progbits
	.align	128
        .global         _Z25optimized_matrix_multiplyPfS_S_i
        .type           _Z25optimized_matrix_multiplyPfS_S_i,@function
        .size           _Z25optimized_matrix_multiplyPfS_S_i,(.L_x_11 - _Z25optimized_matrix_multiplyPfS_S_i)
        .other          _Z25optimized_matrix_multiplyPfS_S_i,@"STO_CUDA_ENTRY STV_DEFAULT"
_Z25optimized_matrix_multiplyPfS_S_i:
.text._Z25optimized_matrix_multiplyPfS_S_i:
[----:B------:R-:W-:Y:S01]  /*0000*/  LDC R1, c[0x0][0x37c] ;  /* 0x0000df00ff017b82 */ /* 0x000fe20000000800 */
[----:B------:R-:W0:Y:S01]  /*0010*/  LDCU UR4, c[0x0][0x398] ;  /* 0x00007300ff0477ac */ /* 0x000e220008000800 */
[----:B------:R-:W1:Y:S01]  /*0020*/  S2R R9, SR_CTAID.Y ;  /* 0x0000000000097919 */ /* 0x000e620000002600 */
[----:B------:R-:W-:Y:S01]  /*0030*/  HFMA2 R21, -RZ, RZ, 0, 0 ;  /* 0x00000000ff157431 */ /* 0x000fe200000001ff */
[----:B------:R-:W1:Y:S01]  /*0040*/  S2R R19, SR_TID.Y ;  /* 0x0000000000137919 */ /* 0x000e620000002200 */
[----:B------:R-:W2:Y:S01]  /*0050*/  S2R R12, SR_CTAID.X ;  /* 0x00000000000c7919 */ /* 0x000ea20000002500 */
[----:B------:R-:W2:Y:S01]  /*0060*/  S2R R17, SR_TID.X ;  /* 0x0000000000117919 */ /* 0x000ea20000002100 */
[----:B0-----:R-:W-:Y:S01]  /*0070*/  MOV R0, UR4 ;  /* 0x0000000400007c02 */ /* 0x001fe20008000f00 */
[----:B------:R-:W0:Y:S03]  /*0080*/  LDCU.64 UR4, c[0x0][0x358] ;  /* 0x00006b00ff0477ac */ /* 0x000e260008000a00 */
[----:B------:R-:W-:-:S02]  /*0090*/  ISETP.GE.AND P0, PT, R0, 0x1, PT ;  /* 0x000000010000780c */ /* 0x000fc40003f06270 */
[----:B-1----:R-:W-:Y:S02]  /*00a0*/  LEA R9, R9, R19, 0x5 ;  /* 0x0000001309097211 */ /* 0x002fe400078e28ff */
[----:B--2---:R-:W-:-:S04]  /*00b0*/  LEA R8, R12, R17, 0x5 ;  /* 0x000000110c087211 */ /* 0x004fc800078e28ff */
[----:B------:R-:W-:-:S05]  /*00c0*/  VIMNMX R11, PT, PT, R9, R8, !PT ;  /* 0x00000008090b7248 */ /* 0x000fca0007fe0100 */
[----:B0-----:R-:W-:Y:S05]  /*00d0*/  @!P0 BRA `(.L_x_0) ;  /* 0x0000000800248947 */ /* 0x001fea0003800000 */
[----:B------:R-:W0:Y:S01]  /*00e0*/  S2R R7, SR_CgaCtaId ;  /* 0x0000000000077919 */ /* 0x000e220000008800 */
[----:B------:R-:W1:Y:S01]  /*00f0*/  LDC R10, c[0x0][0x398] ;  /* 0x0000e600ff0a7b82 */ /* 0x000e620000000800 */
[----:B------:R-:W-:Y:S01]  /*0100*/  MOV R5, 0x400 ;  /* 0x0000040000057802 */ /* 0x000fe20000000f00 */
[-CC-:B------:R-:W-:Y:S01]  /*0110*/  IMAD R15, R19, R0.reuse, R17.reuse ;  /* 0x00000000130f7224 */ /* 0x180fe200078e0211 */
[----:B------:R-:W-:Y:S01]  /*0120*/  IADD3 R4, PT, PT, R0, 0x1f, RZ ;  /* 0x0000001f00047810 */ /* 0x000fe20007ffe0ff */
[----:B------:R-:W-:Y:S01]  /*0130*/  IMAD R13, R9, R0, R17 ;  /* 0x00000000090d7224 */ /* 0x000fe200078e0211 */
[----:B------:R-:W-:Y:S02]  /*0140*/  IADD3 R6, PT, PT, R5, 0x1080, RZ ;  /* 0x0000108005067810 */ /* 0x000fe40007ffe0ff */
[----:B------:R-:W-:Y:S01]  /*0150*/  SHF.R.U32.HI R4, RZ, 0x5, R4 ;  /* 0x00000005ff047819 */ /* 0x000fe20000011604 */
[----:B------:R-:W2:Y:S01]  /*0160*/  LDC.64 R2, c[0x0][0x380] ;  /* 0x0000e000ff027b82 */ /* 0x000ea20000000a00 */
[----:B------:R-:W-:-:S02]  /*0170*/  LEA R15, R12, R15, 0x5 ;  /* 0x0000000f0c0f7211 */ /* 0x000fc400078e28ff */
[----:B------:R-:W-:Y:S02]  /*0180*/  MOV R21, RZ ;  /* 0x000000ff00157202 */ /* 0x000fe40000000f00 */
[----:B------:R-:W-:Y:S02]  /*0190*/  IADD3 R18, PT, PT, -R4, RZ, RZ ;  /* 0x000000ff04127210 */ /* 0x000fe40007ffe1ff */
[C---:B0-----:R-:W-:Y:S02]  /*01a0*/  LEA R14, R7.reuse, R5, 0x18 ;  /* 0x00000005070e7211 */ /* 0x041fe400078ec0ff */
[----:B------:R-:W-:-:S03]  /*01b0*/  LEA R6, R7, R6, 0x18 ;  /* 0x0000000607067211 */ /* 0x000fc600078ec0ff */
[----:B------:R-:W-:Y:S01]  /*01c0*/  IMAD R14, R19, 0x84, R14 ;  /* 0x00000084130e7824 */ /* 0x000fe200078e020e */
[----:B------:R-:W-:-:S04]  /*01d0*/  LEA R16, R17, R6, 0x2 ;  /* 0x0000000611107211 */ /* 0x000fc800078e10ff */
[----:B------:R-:W-:Y:S01]  /*01e0*/  LEA R20, R17, R14, 0x2 ;  /* 0x0000000e11147211 */ /* 0x000fe200078e10ff */
[----:B------:R-:W-:-:S07]  /*01f0*/  IMAD R12, R19, 0x84, R16 ;  /* 0x00000084130c7824 */ /* 0x000fce00078e0210 */
.L_x_1:
[----:B-1----:R-:W-:Y:S01]  /*0200*/  MOV R0, R10 ;  /* 0x0000000a00007202 */ /* 0x002fe20000000f00 */
[----:B------:R-:W-:Y:S01]  /*0210*/  HFMA2 R27, -RZ, RZ, 0, 0 ;  /* 0x00000000ff1b7431 */ /* 0x000fe200000001ff */
[----:B------:R-:W-:Y:S01]  /*0220*/  MOV R29, RZ ;  /* 0x000000ff001d7202 */ /* 0x000fe20000000f00 */
[----:B--2---:R-:W-:Y:S01]  /*0230*/  IMAD.WIDE R4, R13, 0x4, R2 ;  /* 0x000000040d047825 */ /* 0x004fe200078e0202 */
[-C--:B------:R-:W-:Y:S02]  /*0240*/  ISETP.GE.AND P0, PT, R19, R0.reuse, PT ;  /* 0x000000001300720c */ /* 0x080fe40003f06270 */
[-C--:B------:R-:W-:Y:S02]  /*0250*/  ISETP.GE.AND P1, PT, R17, R0.reuse, PT ;  /* 0x000000001100720c */ /* 0x080fe40003f26270 */
[-C--:B------:R-:W-:Y:S02]  /*0260*/  ISETP.GE.U32.OR P0, PT, R8, R0.reuse, P0 ;  /* 0x000000000800720c */ /* 0x080fe40000706470 */
[----:B------:R-:W-:-:S11]  /*0270*/  ISETP.GE.U32.OR P1, PT, R9, R0, P1 ;  /* 0x000000000900720c */ /* 0x000fd60000f26470 */
[----:B------:R-:W0:Y:S02]  /*0280*/  @!P0 LDC.64 R6, c[0x0][0x388] ;  /* 0x0000e200ff068b82 */ /* 0x000e240000000a00 */
[----:B------:R-:W2:Y:S01]  /*0290*/  @!P1 LDG.E R27, desc[UR4][R4.64] ;  /* 0x00000004041b9981 */ /* 0x000ea2000c1e1900 */
[----:B0-----:R-:W-:-:S05]  /*02a0*/  @!P0 IMAD.WIDE.U32 R6, R15, 0x4, R6 ;  /* 0x000000040f068825 */ /* 0x001fca00078e0006 */
[----:B------:R-:W3:Y:S04]  /*02b0*/  @!P0 LDG.E R29, desc[UR4][R6.64] ;  /* 0x00000004061d8981 */ /* 0x000ee8000c1e1900 */
[----:B--2---:R-:W-:Y:S04]  /*02c0*/  STS [R20], R27 ;  /* 0x0000001b14007388 */ /* 0x004fe80000000800 */
[----:B---3--:R-:W-:Y:S01]  /*02d0*/  STS [R12], R29 ;  /* 0x0000001d0c007388 */ /* 0x008fe20000000800 */
[----:B------:R-:W-:Y:S06]  /*02e0*/  BAR.SYNC.DEFER_BLOCKING 0x0 ;  /* 0x0000000000007b1d */ /* 0x000fec0000010000 */
[----:B------:R-:W-:Y:S04]  /*02f0*/  LDS R26, [R14] ;  /* 0x000000000e1a7984 */ /* 0x000fe80000000800 */
[----:B------:R-:W0:Y:S04]  /*0300*/  LDS R28, [R16] ;  /* 0x00000000101c7984 */ /* 0x000e280000000800 */
[----:B------:R-:W-:Y:S04]  /*0310*/  LDS R5, [R14+0x4] ;  /* 0x000004000e057984 */ /* 0x000fe80000000800 */
[----:B------:R-:W1:Y:S04]  /*0320*/  LDS R4, [R16+0x84] ;  /* 0x0000840010047984 */ /* 0x000e680000000800 */
[----:B------:R-:W-:Y:S04]  /*0330*/  LDS R24, [R14+0x8] ;  /* 0x000008000e187984 */ /* 0x000fe80000000800 */
[----:B------:R-:W2:Y:S04]  /*0340*/  LDS R25, [R16+0x108] ;  /* 0x0001080010197984 */ /* 0x000ea80000000800 */
[----:B------:R-:W-:Y:S04]  /*0350*/  LDS R23, [R14+0xc] ;  /* 0x00000c000e177984 */ /* 0x000fe80000000800 */
[----:B------:R-:W3:Y:S04]  /*0360*/  LDS R22, [R16+0x18c] ;  /* 0x00018c0010167984 */ /* 0x000ee80000000800 */
[----:B------:R-:W-:Y:S04]  /*0370*/  LDS R6, [R14+0x14] ;  /* 0x000014000e067984 */ /* 0x000fe80000000800 */
[----:B------:R-:W-:Y:S01]  /*0380*/  LDS R7, [R16+0x294] ;  /* 0x0002940010077984 */ /* 0x000fe20000000800 */
[----:B0-----:R-:W-:-:S03]  /*0390*/  FFMA R28, R26, R28, R21 ;  /* 0x0000001c1a1c7223 */ /* 0x001fc60000000015 */
[----:B------:R-:W-:Y:S04]  /*03a0*/  LDS R21, [R14+0x10] ;  /* 0x000010000e157984 */ /* 0x000fe80000000800 */
[----:B------:R-:W0:Y:S01]  /*03b0*/  LDS R26, [R16+0x210] ;  /* 0x00021000101a7984 */ /* 0x000e220000000800 */
[----:B-1----:R-:W-:-:S03]  /*03c0*/  FFMA R5, R5, R4, R28 ;  /* 0x0000000405057223 */ /* 0x002fc6000000001c */
[----:B------:R-:W-:Y:S01]  /*03d0*/  LDS R4, [R14+0x18] ;  /* 0x000018000e047984 */ /* 0x000fe20000000800 */
[----:B--2---:R-:W-:-:S03]  /*03e0*/  FFMA R24, R24, R25, R5 ;  /* 0x0000001918187223 */ /* 0x004fc60000000005 */
[----:B------:R-:W1:Y:S01]  /*03f0*/  LDS R5, [R16+0x318] ;  /* 0x0003180010057984 */ /* 0x000e620000000800 */
[----:B---3--:R-:W-:-:S03]  /*0400*/  FFMA R22, R23, R22, R24 ;  /* 0x0000001617167223 */ /* 0x008fc60000000018 */
[----:B------:R-:W-:Y:S04]  /*0410*/  LDS R23, [R14+0x1c] ;  /* 0x00001c000e177984 */ /* 0x000fe80000000800 */
[----:B------:R-:W2:Y:S01]  /*0420*/  LDS R24, [R16+0x39c] ;  /* 0x00039c0010187984 */ /* 0x000ea20000000800 */
[----:B0-----:R-:W-:-:S03]  /*0430*/  FFMA R25, R21, R26, R22 ;  /* 0x0000001a15197223 */ /* 0x001fc60000000016 */
[----:B------:R-:W-:Y:S04]  /*0440*/  LDS R21, [R14+0x20] ;  /* 0x000020000e157984 */ /* 0x000fe80000000800 */
[----:B------:R-:W0:Y:S01]  /*0450*/  LDS R22, [R16+0x420] ;  /* 0x0004200010167984 */ /* 0x000e220000000800 */
[----:B------:R-:W-:-:S03]  /*0460*/  FFMA R25, R6, R7, R25 ;  /* 0x0000000706197223 */ /* 0x000fc60000000019 */
[----:B------:R-:W-:Y:S04]  /*0470*/  LDS R6, [R14+0x24] ;  /* 0x000024000e067984 */ /* 0x000fe80000000800 */
[----:B------:R-:W3:Y:S01]  /*0480*/  LDS R7, [R16+0x4a4] ;  /* 0x0004a40010077984 */ /* 0x000ee20000000800 */
[----:B-1----:R-:W-:-:S03]  /*0490*/  FFMA R4, R4, R5, R25 ;  /* 0x0000000504047223 */ /* 0x002fc60000000019 */
[----:B------:R-:W-:Y:S04]  /*04a0*/  LDS R25, [R14+0x28] ;  /* 0x000028000e197984 */ /* 0x000fe80000000800 */
[----:B------:R-:W1:Y:S01]  /*04b0*/  LDS R26, [R16+0x528] ;  /* 0x00052800101a7984 */ /* 0x000e620000000800 */
[----:B--2---:R-:W-:-:S03]  /*04c0*/  FFMA R24, R23, R24, R4 ;  /* 0x0000001817187223 */ /* 0x004fc60000000004 */
[----:B------:R-:W-:Y:S04]  /*04d0*/  LDS R4, [R14+0x2c] ;  /* 0x00002c000e047984 */ /* 0x000fe80000000800 */
[----:B------:R-:W2:Y:S01]  /*04e0*/  LDS R5, [R16+0x5ac] ;  /* 0x0005ac0010057984 */ /* 0x000ea20000000800 */
[----:B0-----:R-:W-:-:S03]  /*04f0*/  FFMA R23, R21, R22, R24 ;  /* 0x0000001615177223 */ /* 0x001fc60000000018 */
[----:B------:R-:W-:Y:S04]  /*0500*/  LDS R21, [R14+0x30] ;  /* 0x000030000e157984 */ /* 0x000fe80000000800 */
[----:B------:R-:W0:Y:S01]  /*0510*/  LDS R22, [R16+0x630] ;  /* 0x0006300010167984 */ /* 0x000e220000000800 */
[----:B---3--:R-:W-:-:S03]  /*0520*/  FFMA R6, R6, R7, R23 ;  /* 0x0000000706067223 */ /* 0x008fc60000000017 */
        /* <DEDUP_REMOVED lines=56> */
[----:B------:R-:W-:Y:S01]  /*08b0*/  IADD3 R18, PT, PT, R18, 0x1, RZ ;  /* 0x0000000112127810 */ /* 0x000fe20007ffe0ff */
[----:B------:R-:W-:Y:S03]  /*08c0*/  BAR.SYNC.DEFER_BLOCKING 0x0 ;  /* 0x0000000000007b1d */ /* 0x000fe60000010000 */
[----:B------:R-:W-:Y:S01]  /*08d0*/  ISETP.NE.AND P0, PT, R18, RZ, PT ;  /* 0x000000ff1200720c */ /* 0x000fe20003f05270 */
[----:B0-----:R-:W-:-:S04]  /*08e0*/  FFMA R22, R22, R21, R5 ;  /* 0x0000001516167223 */ /* 0x001fc80000000005 */
[----:B---3--:R-:W-:Y:S01]  /*08f0*/  FFMA R23, R23, R24, R22 ;  /* 0x0000001817177223 */ /* 0x008fe20000000016 */
[----:B------:R-:W-:Y:S02]  /*0900*/  IADD3 R13, PT, PT, R13, 0x20, RZ ;  /* 0x000000200d0d7810 */ /* 0x000fe40007ffe0ff */
[----:B------:R-:W-:Y:S01]  /*0910*/  IADD3 R19, PT, PT, R19, 0x20, RZ ;  /* 0x0000002013137810 */ /* 0x000fe20007ffe0ff */
[----:B-1----:R-:W-:Y:S01]  /*0920*/  FFMA R6, R6, R7, R23 ;  /* 0x0000000706067223 */ /* 0x002fe20000000017 */
[----:B------:R-:W-:Y:S02]  /*0930*/  IADD3 R17, PT, PT, R17, 0x20, RZ ;  /* 0x0000002011117810 */ /* 0x000fe40007ffe0ff */
[----:B------:R-:W-:Y:S01]  /*0940*/  LEA R15, R0, R15, 0x5 ;  /* 0x0000000f000f7211 */ /* 0x000fe200078e28ff */
[----:B--2---:R-:W-:Y:S01]  /*0950*/  FFMA R21, R25, R4, R6 ;  /* 0x0000000419157223 */ /* 0x004fe20000000006 */
[----:B------:R-:W-:Y:S06]  /*0960*/  @P0 BRA `(.L_x_1) ;  /* 0xfffffff800240947 */ /* 0x000fec000383ffff */
.L_x_0:
[----:B------:R-:W-:-:S13]  /*0970*/  ISETP.GE.AND P0, PT, R11, R0, PT ;  /* 0x000000000b00720c */ /* 0x000fda0003f06270 */
[----:B------:R-:W-:Y:S05]  /*0980*/  @P0 EXIT ;  /* 0x000000000000094d */ /* 0x000fea0003800000 */
[----:B------:R-:W0:Y:S01]  /*0990*/  LDC.64 R2, c[0x0][0x390] ;  /* 0x0000e400ff027b82 */ /* 0x000e220000000a00 */
[----:B------:R-:W-:-:S04]  /*09a0*/  IMAD R9, R9, R0, R8 ;  /* 0x0000000009097224 */ /* 0x000fc800078e0208 */
[----:B0-----:R-:W-:-:S05]  /*09b0*/  IMAD.WIDE.U32 R2, R9, 0x4, R2 ;  /* 0x0000000409027825 */ /* 0x001fca00078e0002 */
[----:B------:R-:W-:Y:S01]  /*09c0*/  STG.E desc[UR4][R2.64], R21 ;  /* 0x0000001502007986 */ /* 0x000fe2000c101904 */
[----:B------:R-:W-:Y:S05]  /*09d0*/  EXIT ;  /* 0x000000000000794d */ /* 0x000fea0003800000 */
.L_x_2:
[----:B------:R-:W-:-:S00]  /*09e0*/  BRA `(.L_x_2) ;  /* 0xfffffffc00fc7947 */ /* 0x000fc0000383ffff */
[----:B------:R-:W-:-:S00]  /*09f0*/  NOP ;  /* 0x0000000000007918 */ /* 0x000fc00000000000 */
        /* <DEDUP_REMOVED lines=8> */
.L_x_11:


//--------------------- .text._Z21tiled_matrix_multiplyPfS_S_i --------------------------
	.section	.text._Z21tiled_matrix_multiplyPfS_S_i,"ax",@progbits
	.align	128
        .global         _Z21tiled_matrix_multiplyPfS_S_i
        .type           _Z21tiled_matrix_multiplyPfS_S_i,@function
        .size           _Z21tiled_matrix_multiplyPfS_S_i,(.L_x_12 - _Z21tiled_matrix_multiplyPfS_S_i)
        .other          _Z21tiled_matrix_multiplyPfS_S_i,@"STO_CUDA_ENTRY STV_DEFAULT"
_Z21tiled_matrix_multiplyPfS_S_i:
.text._Z21tiled_matrix_multiplyPfS_S_i:
[----:B------:R-:W-:Y:S01]  /*0000*/  LDC R1, c[0x0][0x37c] ;  /* 0x0000df00ff017b82 */ /* 0x000fe20000000800 */
[----:B------:R-:W0:Y:S01]  /*0010*/  LDCU UR4, c[0x0][0x398] ;  /* 0x00007300ff0477ac */ /* 0x000e220008000800 */
[----:B------:R-:W1:Y:S01]  /*0020*/  S2R R5, SR_CTAID.Y ;  /* 0x0000000000057919 */ /* 0x000e620000002600 */
[----:B------:R-:W-:Y:S01]  /*0030*/  HFMA2 R25, -RZ, RZ, 0, 0 ;  /* 0x00000000ff197431 */ /* 0x000fe200000001ff */
[----:B------:R-:W2:Y:S01]  /*0040*/  LDCU.64 UR8, c[0x0][0x358] ;  /* 0x00006b00ff0877ac */ /* 0x000ea20008000a00 */
[----:B------:R-:W1:Y:S01]  /*0050*/  S2R R2, SR_TID.Y ;  /* 0x0000000000027919 */ /* 0x000e620000002200 */
[----:B------:R-:W3:Y:S01]  /*0060*/  S2R R10, SR_CTAID.X ;  /* 0x00000000000a7919 */ /* 0x000ee20000002500 */
[----:B------:R-:W3:Y:S01]  /*0070*/  S2R R3, SR_TID.X ;  /* 0x0000000000037919 */ /* 0x000ee20000002100 */
[----:B0-----:R-:W-:-:S04]  /*0080*/  MOV R6, UR4 ;  /* 0x0000000400067c02 */ /* 0x001fc80008000f00 */
[----:B------:R-:W-:Y:S02]  /*0090*/  ISETP.GE.AND P0, PT, R6, 0x1, PT ;  /* 0x000000010600780c */ /* 0x000fe40003f06270 */
[----:B-1----:R-:W-:Y:S02]  /*00a0*/  LEA R5, R5, R2, 0x4 ;  /* 0x0000000205057211 */ /* 0x002fe400078e20ff */
[----:B---3--:R-:W-:-:S09]  /*00b0*/  LEA R4, R10, R3, 0x4 ;  /* 0x000000030a047211 */ /* 0x008fd200078e20ff */
[----:B--2---:R-:W-:Y:S05]  /*00c0*/  @!P0 BRA `(.L_x_3) ;  /* 0x0000000400348947 */ /* 0x004fea0003800000 */
[----:B------:R-:W0:Y:S01]  /*00d0*/  S2UR UR6, SR_CgaCtaId ;  /* 0x00000000000679c3 */ /* 0x000e220000008800 */
[----:B------:R-:W-:Y:S01]  /*00e0*/  UMOV UR4, 0x400 ;  /* 0x0000040000047882 */ /* 0x000fe20000000000 */
[----:B------:R-:W-:Y:S01]  /*00f0*/  IADD3 R8, PT, PT, R6, 0xf, RZ ;  /* 0x0000000f06087810 */ /* 0x000fe20007ffe0ff */
[----:B------:R-:W-:Y:S01]  /*0100*/  UIADD3 UR5, UPT, UPT, UR4, 0x400, URZ ;  /* 0x0000040004057890 */ /* 0x000fe2000fffe0ff */
[-CC-:B------:R-:W-:Y:S01]  /*0110*/  IMAD R7, R2, R6.reuse, R3.reuse ;  /* 0x0000000602077224 */ /* 0x180fe200078e0203 */
[----:B------:R-:W-:Y:S01]  /*0120*/  MOV R25, RZ ;  /* 0x000000ff00197202 */ /* 0x000fe20000000f00 */
[----:B------:R-:W-:Y:S01]  /*0130*/  IMAD R18, R5, R6, R3 ;  /* 0x0000000605127224 */ /* 0x000fe200078e0203 */
[----:B------:R-:W-:Y:S01]  /*0140*/  SHF.R.U32.HI R8, RZ, 0x4, R8 ;  /* 0x00000004ff087819 */ /* 0x000fe20000011608 */
[----:B------:R-:W1:Y:S01]  /*0150*/  LDC R0, c[0x0][0x398] ;  /* 0x0000e600ff007b82 */ /* 0x000e620000000800 */
[----:B------:R-:W-:Y:S02]  /*0160*/  IMAD R7, R10, 0x10, R7 ;  /* 0x000000100a077824 */ /* 0x000fe400078e0207 */
[----:B------:R-:W-:-:S05]  /*0170*/  IADD3 R19, PT, PT, -R8, RZ, RZ ;  /* 0x000000ff08137210 */ /* 0x000fca0007ffe1ff */
[----:B------:R-:W2:Y:S01]  /*0180*/  LDC.64 R22, c[0x0][0x380] ;  /* 0x0000e000ff167b82 */ /* 0x000ea20000000a00 */
[----:B0-----:R-:W-:Y:S02]  /*0190*/  ULEA UR5, UR6, UR5, 0x18 ;  /* 0x0000000506057291 */ /* 0x001fe4000f8ec0ff */
[----:B------:R-:W-:-:S04]  /*01a0*/  ULEA UR4, UR6, UR4, 0x18 ;  /* 0x0000000406047291 */ /* 0x000fc8000f8ec0ff */
[----:B------:R-:W-:Y:S02]  /*01b0*/  LEA R17, R3, UR5, 0x2 ;  /* 0x0000000503117c11 */ /* 0x000fe4000f8e10ff */
[----:B------:R-:W-:-:S03]  /*01c0*/  LEA R16, R2, UR4, 0x6 ;  /* 0x0000000402107c11 */ /* 0x000fc6000f8e30ff */
[----:B------:R-:W-:Y:S01]  /*01d0*/  IMAD R21, R2, 0x40, R17 ;  /* 0x0000004002157824 */ /* 0x000fe200078e0211 */
[----:B------:R-:W-:-:S07]  /*01e0*/  LEA R20, R3, R16, 0x2 ;  /* 0x0000001003147211 */ /* 0x000fce00078e10ff */
.L_x_4:
        /* <DEDUP_REMOVED lines=11> */
[----:B------:R-:W3:Y:S01]  /*02a0*/  @!P0 LDG.E R24, desc[UR8][R10.64] ;  /* 0x000000080a188981 */ /* 0x000ee2000c1e1900 */
[----:B------:R-:W-:-:S05]  /*02b0*/  VIADD R19, R19, 0x1 ;  /* 0x0000000113137836 */ /* 0x000fca0000000000 */
[----:B------:R-:W-:Y:S02]  /*02c0*/  ISETP.NE.AND P0, PT, R19, RZ, PT ;  /* 0x000000ff1300720c */ /* 0x000fe40003f05270 */
[----:B------:R-:W-:Y:S02]  /*02d0*/  IADD3 R18, PT, PT, R18, 0x10, RZ ;  /* 0x0000001012127810 */ /* 0x000fe40007ffe0ff */
[----:B------:R-:W-:Y:S02]  /*02e0*/  IADD3 R2, PT, PT, R2, 0x10, RZ ;  /* 0x0000001002027810 */ /* 0x000fe40007ffe0ff */
[----:B------:R-:W-:Y:S02]  /*02f0*/  IADD3 R3, PT, PT, R3, 0x10, RZ ;  /* 0x0000001003037810 */ /* 0x000fe40007ffe0ff */
[----:B------:R-:W-:Y:S01]  /*0300*/  LEA R7, R6, R7, 0x4 ;  /* 0x0000000706077211 */ /* 0x000fe200078e20ff */
[----:B--2---:R-:W-:Y:S04]  /*0310*/  STS [R20], R29 ;  /* 0x0000001d14007388 */ /* 0x004fe80000000800 */
[----:B---3--:R-:W-:Y:S01]  /*0320*/  STS [R21], R24 ;  /* 0x0000001815007388 */ /* 0x008fe20000000800 */
[----:B------:R-:W-:Y:S06]  /*0330*/  BAR.SYNC.DEFER_BLOCKING 0x0 ;  /* 0x0000000000007b1d */ /* 0x000fec0000010000 */
[----:B------:R-:W-:Y:S04]  /*0340*/  LDS R26, [R17] ;  /* 0x00000000111a7984 */ /* 0x000fe80000000800 */
[----:B------:R-:W0:Y:S04]  /*0350*/  LDS.128 R12, [R16] ;  /* 0x00000000100c7984 */ /* 0x000e280000000c00 */
[----:B------:R-:W1:Y:S04]  /*0360*/  LDS R28, [R17+0x40] ;  /* 0x00004000111c7984 */ /* 0x000e680000000800 */
[----:B------:R-:W2:Y:S04]  /*0370*/  LDS R27, [R17+0x80] ;  /* 0x00008000111b7984 */ /* 0x000ea80000000800 */
[----:B------:R-:W-:Y:S04]  /*0380*/  LDS.128 R8, [R16+0x10] ;  /* 0x0000100010087984 */ /* 0x000fe80000000c00 */
[----:B------:R-:W-:Y:S01]  /*0390*/  LDS R24, [R17+0x140] ;  /* 0x0001400011187984 */ /* 0x000fe20000000800 */
[----:B0-----:R-:W-:-:S03]  /*03a0*/  FFMA R26, R12, R26, R25 ;  /* 0x0000001a0c1a7223 */ /* 0x001fc60000000019 */
[----:B------:R-:W0:Y:S01]  /*03b0*/  LDS R12, [R17+0xc0] ;  /* 0x0000c000110c7984 */ /* 0x000e220000000800 */
[----:B-1----:R-:W-:-:S03]  /*03c0*/  FFMA R26, R28, R13, R26 ;  /* 0x0000000d1c1a7223 */ /* 0x002fc6000000001a */
[----:B------:R-:W1:Y:S04]  /*03d0*/  LDS R13, [R17+0x100] ;  /* 0x00010000110d7984 */ /* 0x000e680000000800 */
[----:B------:R-:W3:Y:S01]  /*03e0*/  LDS R25, [R17+0x180] ;  /* 0x0001800011197984 */ /* 0x000ee20000000800 */
[----:B--2---:R-:W-:-:S04]  /*03f0*/  FFMA R27, R27, R14, R26 ;  /* 0x0000000e1b1b7223 */ /* 0x004fc8000000001a */
[----:B0-----:R-:W-:Y:S02]  /*0400*/  FFMA R15, R12, R15, R27 ;  /* 0x0000000f0c0f7223 */ /* 0x001fe4000000001b */
[----:B------:R-:W-:Y:S02]  /*0410*/  LDS R27, [R17+0x200] ;  /* 0x00020000111b7984 */ /* 0x000fe40000000800 */
[----:B-1----:R-:W-:Y:S02]  /*0420*/  FFMA R13, R8, R13, R15 ;  /* 0x0000000d080d7223 */ /* 0x002fe4000000000f */
[----:B------:R-:W0:Y:S02]  /*0430*/  LDS R8, [R17+0x1c0] ;  /* 0x0001c00011087984 */ /* 0x000e240000000800 */
[----:B------:R-:W-:Y:S02]  /*0440*/  FFMA R26, R24, R9, R13 ;  /* 0x00000009181a7223 */ /* 0x000fe4000000000d */
[----:B------:R-:W1:Y:S04]  /*0450*/  LDS.128 R12, [R16+0x20] ;  /* 0x00002000100c7984 */ /* 0x000e680000000c00 */
[----:B------:R-:W2:Y:S01]  /*0460*/  LDS R24, [R17+0x240] ;  /* 0x0002400011187984 */ /* 0x000ea20000000800 */
[----:B---3--:R-:W-:-:S03]  /*0470*/  FFMA R9, R25, R10, R26 ;  /* 0x0000000a19097223 */ /* 0x008fc6000000001a */
[----:B------:R-:W3:Y:S01]  /*0480*/  LDS R25, [R17+0x280] ;  /* 0x0002800011197984 */ /* 0x000ee20000000800 */
[----:B0-----:R-:W-:-:S04]  /*0490*/  FFMA R9, R8, R11, R9 ;  /* 0x0000000b08097223 */ /* 0x001fc80000000009 */
[----:B-1----:R-:W-:Y:S02]  /*04a0*/  FFMA R9, R12, R27, R9 ;  /* 0x0000001b0c097223 */ /* 0x002fe40000000009 */
[----:B------:R-:W0:Y:S02]  /*04b0*/  LDS R12, [R17+0x2c0] ;  /* 0x0002c000110c7984 */ /* 0x000e240000000800 */
[----:B--2---:R-:W-:Y:S02]  /*04c0*/  FFMA R24, R24, R13, R9 ;  /* 0x0000000d18187223 */ /* 0x004fe40000000009 */
[----:B------:R-:W-:Y:S04]  /*04d0*/  LDS R13, [R17+0x300] ;  /* 0x00030000110d7984 */ /* 0x000fe80000000800 */
[----:B------:R-:W1:Y:S01]  /*04e0*/  LDS.128 R8, [R16+0x30] ;  /* 0x0000300010087984 */ /* 0x000e620000000c00 */
[----:B---3--:R-:W-:-:S03]  /*04f0*/  FFMA R25, R25, R14, R24 ;  /* 0x0000000e19197223 */ /* 0x008fc60000000018 */
[----:B------:R-:W2:Y:S04]  /*0500*/  LDS R27, [R17+0x340] ;  /* 0x00034000111b7984 */ /* 0x000ea80000000800 */
[----:B------:R-:W3:Y:S04]  /*0510*/  LDS R24, [R17+0x380] ;  /* 0x0003800011187984 */ /* 0x000ee80000000800 */
[----:B------:R-:W4:Y:S01]  /*0520*/  LDS R14, [R17+0x3c0] ;  /* 0x0003c000110e7984 */ /* 0x000f220000000800 */
[----:B0-----:R-:W-:-:S04]  /*0530*/  FFMA R15, R12, R15, R25 ;  /* 0x0000000f0c0f7223 */ /* 0x001fc80000000019 */
[----:B-1----:R-:W-:-:S04]  /*0540*/  FFMA R8, R8, R13, R15 ;  /* 0x0000000d08087223 */ /* 0x002fc8000000000f */
[----:B--2---:R-:W-:-:S04]  /*0550*/  FFMA R9, R27, R9, R8 ;  /* 0x000000091b097223 */ /* 0x004fc80000000008 */
[----:B---3--:R-:W-:-:S04]  /*0560*/  FFMA R9, R24, R10, R9 ;  /* 0x0000000a18097223 */ /* 0x008fc80000000009 */
[----:B----4-:R-:W-:Y:S01]  /*0570*/  FFMA R25, R14, R11, R9 ;  /* 0x0000000b0e197223 */ /* 0x010fe20000000009 */
[----:B------:R-:W-:Y:S06]  /*0580*/  BAR.SYNC.DEFER_BLOCKING 0x0 ;  /* 0x0000000000007b1d */ /* 0x000fec0000010000 */
[----:B------:R-:W-:Y:S05]  /*0590*/  @P0 BRA `(.L_x_4) ;  /* 0xfffffffc00140947 */ /* 0x000fea000383ffff */
.L_x_3:
[----:B------:R-:W-:-:S04]  /*05a0*/  VIMNMX R3, PT, PT, R5, R4, !PT ;  /* 0x0000000405037248 */ /* 0x000fc80007fe0100 */
[----:B------:R-:W-:-:S13]  /*05b0*/  ISETP.GE.AND P0, PT, R3, R6, PT ;  /* 0x000000060300720c */ /* 0x000fda0003f06270 */
[----:B------:R-:W-:Y:S05]  /*05c0*/  @P0 EXIT ;  /* 0x000000000000094d */ /* 0x000fea0003800000 */
[----:B------:R-:W0:Y:S01]  /*05d0*/  LDC.64 R2, c[0x0][0x390] ;  /* 0x0000e400ff027b82 */ /* 0x000e220000000a00 */
[----:B------:R-:W-:-:S04]  /*05e0*/  IMAD R5, R5, R6, R4 ;  /* 0x0000000605057224 */ /* 0x000fc800078e0204 */
[----:B0-----:R-:W-:-:S05]  /*05f0*/  IMAD.WIDE.U32 R2, R5, 0x4, R2 ;  /* 0x0000000405027825 */ /* 0x001fca00078e0002 */
[----:B------:R-:W-:Y:S01]  /*0600*/  STG.E desc[UR8][R2.64], R25 ;  /* 0x0000001902007986 */ /* 0x000fe2000c101908 */
[----:B------:R-:W-:Y:S05]  /*0610*/  EXIT ;  /* 0x000000000000794d */ /* 0x000fea0003800000 */
.L_x_5:
        /* <DEDUP_REMOVED lines=14> */
.L_x_12:


//--------------------- .text._Z21naive_matrix_multiplyPfS_S_i --------------------------
	.section	.text._Z21naive_matrix_multiplyPfS_S_i,"ax",@progbits
	.align	128
        .global         _Z21naive_matrix_multiplyPfS_S_i
        .type           _Z21naive_matrix_multiplyPfS_S_i,@function
        .size           _Z21naive_matrix_multiplyPfS_S_i,(.L_x_13 - _Z21naive_matrix_multiplyPfS_S_i)
        .other          _Z21naive_matrix_multiplyPfS_S_i,@"STO_CUDA_ENTRY STV_DEFAULT"
_Z21naive_matrix_multiplyPfS_S_i:
.text._Z21naive_matrix_multiplyPfS_S_i:
[----:B------:R-:W-:Y:S01]  /*0000*/  LDC R1, c[0x0][0x37c] ;  /* 0x0000df00ff017b82 */ /* 0x000fe20000000800 */
[----:B------:R-:W0:Y:S07]  /*0010*/  S2R R0, SR_TID.Y ;  /* 0x0000000000007919 */ /* 0x000e2e0000002200 */
[----:B------:R-:W0:Y:S01]  /*0020*/  S2UR UR4, SR_CTAID.Y ;  /* 0x00000000000479c3 */ /* 0x000e220000002600 */
[----:B------:R-:W1:Y:S01]  /*0030*/  LDCU UR20, c[0x0][0x398] ;  /* 0x00007300ff1477ac */ /* 0x000e620008000800 */
[----:B------:R-:W2:Y:S06]  /*0040*/  S2R R3, SR_TID.X ;  /* 0x0000000000037919 */ /* 0x000eac0000002100 */
[----:B------:R-:W0:Y:S08]  /*0050*/  LDC R13, c[0x0][0x364] ;  /* 0x0000d900ff0d7b82 */ /* 0x000e300000000800 */
[----:B------:R-:W2:Y:S08]  /*0060*/  S2UR UR5, SR_CTAID.X ;  /* 0x00000000000579c3 */ /* 0x000eb00000002500 */
[----:B------:R-:W2:Y:S01]  /*0070*/  LDC R2, c[0x0][0x360] ;  /* 0x0000d800ff027b82 */ /* 0x000ea20000000800 */
[----:B0-----:R-:W-:-:S02]  /*0080*/  IMAD R13, R13, UR4, R0 ;  /* 0x000000040d0d7c24 */ /* 0x001fc4000f8e0200 */
[----:B--2---:R-:W-:-:S05]  /*0090*/  IMAD R0, R2, UR5, R3 ;  /* 0x0000000502007c24 */ /* 0x004fca000f8e0203 */
[----:B------:R-:W-:-:S04]  /*00a0*/  VIMNMX R2, PT, PT, R13, R0, !PT ;  /* 0x000000000d027248 */ /* 0x000fc80007fe0100 */
[----:B-1----:R-:W-:-:S13]  /*00b0*/  ISETP.GE.AND P0, PT, R2, UR20, PT ;  /* 0x0000001402007c0c */ /* 0x002fda000bf06270 */
[----:B------:R-:W-:Y:S05]  /*00c0*/  @P0 EXIT ;  /* 0x000000000000094d */ /* 0x000fea0003800000 */
[----:B------:R-:W-:Y:S01]  /*00d0*/  UISETP.GE.U32.AND UP0, UPT, UR20, 0x8, UPT ;  /* 0x000000081400788c */ /* 0x000fe2000bf06070 */
[----:B------:R-:W-:Y:S02]  /*00e0*/  HFMA2 R12, -RZ, RZ, 0, 0 ;  /* 0x00000000ff0c7431 */ /* 0x000fe400000001ff */
[----:B------:R-:W-:Y:S01]  /*00f0*/  IMAD R13, R13, UR20, RZ ;  /* 0x000000140d0d7c24 */ /* 0x000fe2000f8e02ff */
[----:B------:R-:W-:Y:S01]  /*0100*/  UMOV UR4, URZ ;  /* 0x000000ff00047c82 */ /* 0x000fe20008000000 */
[----:B------:R-:W0:Y:S04]  /*0110*/  LDCU.64 UR18, c[0x0][0x358] ;  /* 0x00006b00ff1277ac */ /* 0x000e280008000a00 */
[----:B------:R-:W-:Y:S05]  /*0120*/  BRA.U !UP0, `(.L_x_6) ;  /* 0x0000000508047547 */ /* 0x000fea000b800000 */
[----:B------:R-:W1:Y:S01]  /*0130*/  LDCU.128 UR24, c[0x0][0x380] ;  /* 0x00007000ff1877ac */ /* 0x000e620008000c00 */
[----:B------:R-:W-:Y:S02]  /*0140*/  MOV R12, RZ ;  /* 0x000000ff000c7202 */ /* 0x000fe40000000f00 */
[----:B------:R-:W-:Y:S01]  /*0150*/  MOV R14, R0 ;  /* 0x00000000000e7202 */ /* 0x000fe20000000f00 */
[----:B------:R-:W-:-:S04]  /*0160*/  ULOP3.LUT UR4, UR20, 0x7ffffff8, URZ, 0xc0, !UPT ;  /* 0x7ffffff814047892 */ /* 0x000fc8000f8ec0ff */
[----:B------:R-:W-:Y:S01]  /*0170*/  UIADD3 UR5, UPT, UPT, -UR4, URZ, URZ ;  /* 0x000000ff04057290 */ /* 0x000fe2000fffe1ff */
[----:B-1----:R-:W-:Y:S01]  /*0180*/  MOV R2, UR24 ;  /* 0x0000001800027c02 */ /* 0x002fe20008000f00 */
[----:B------:R-:W-:Y:S01]  /*0190*/  UIMAD.WIDE UR6, UR20, 0x8, UR26 ;  /* 0x00000008140678a5 */ /* 0x000fe2000f8e021a */
[----:B------:R-:W-:Y:S01]  /*01a0*/  MOV R3, UR25 ;  /* 0x0000001900037c02 */ /* 0x000fe20008000f00 */
[----:B------:R-:W-:Y:S02]  /*01b0*/  UIMAD.WIDE UR8, UR20, 0xc, UR26 ;  /* 0x0000000c140878a5 */ /* 0x000fe4000f8e021a */
[----:B------:R-:W-:Y:S01]  /*01c0*/  UIMAD.WIDE UR10, UR20, 0x10, UR26 ;  /* 0x00000010140a78a5 */ /* 0x000fe2000f8e021a */
[----:B------:R-:W-:Y:S01]  /*01d0*/  IMAD.WIDE.U32 R2, R13, 0x4, R2 ;  /* 0x000000040d027825 */ /* 0x000fe200078e0002 */
[----:B------:R-:W-:Y:S02]  /*01e0*/  UIMAD.WIDE UR12, UR20, 0x14, UR26 ;  /* 0x00000014140c78a5 */ /* 0x000fe4000f8e021a */
[----:B------:R-:W-:Y:S01]  /*01f0*/  UIMAD.WIDE UR14, UR20, 0x18, UR26 ;  /* 0x00000018140e78a5 */ /* 0x000fe2000f8e021a */
[----:B------:R-:W-:Y:S01]  /*0200*/  IADD3 R2, P0, PT, R2, 0x10, RZ ;  /* 0x0000001002027810 */ /* 0x000fe20007f1e0ff */
[----:B------:R-:W-:-:S03]  /*0210*/  UIMAD.WIDE UR16, UR20, 0x1c, UR26 ;  /* 0x0000001c141078a5 */ /* 0x000fc6000f8e021a */
[----:B------:R-:W-:-:S09]  /*0220*/  IADD3.X R3, PT, PT, RZ, R3, RZ, P0, !PT ;  /* 0x00000003ff037210 */ /* 0x000fd200007fe4ff */
.L_x_7:
[----:B------:R-:W-:Y:S01]  /*0230*/  UIMAD.WIDE UR22, UR20, 0x4, UR26 ;  /* 0x00000004141678a5 */ /* 0x000fe2000f8e021a */
[----:B------:R-:W-:Y:S02]  /*0240*/  IMAD.MOV.U32 R23, RZ, RZ, 0x4 ;  /* 0x00000004ff177424 */ /* 0x000fe400078e00ff */
[----:B------:R-:W-:Y:S01]  /*0250*/  HFMA2 R11, -RZ, RZ, 0, 2.384185791015625e-07 ;  /* 0x00000004ff0b7431 */ /* 0x000fe200000001ff */
[----:B------:R-:W-:Y:S01]  /*0260*/  MOV R25, 0x4 ;  /* 0x0000000400197802 */ /* 0x000fe20000000f00 */
[----:B0-----:R-:W2:Y:S01]  /*0270*/  LDG.E R21, desc[UR18][R2.64+-0x10] ;  /* 0xfffff01202157981 */ /* 0x001ea2000c1e1900 */
[C---:B------:R-:W-:Y:S01]  /*0280*/  IMAD.WIDE R22, R14.reuse, R23, UR26 ;  /* 0x0000001a0e167e25 */ /* 0x040fe2000f8e0217 */
[----:B------:R-:W-:Y:S02]  /*0290*/  MOV R8, UR22 ;  /* 0x0000001600087c02 */ /* 0x000fe40008000f00 */
[----:B------:R-:W-:Y:S01]  /*02a0*/  MOV R9, UR23 ;  /* 0x0000001700097c02 */ /* 0x000fe20008000f00 */
[----:B------:R-:W3:Y:S02]  /*02b0*/  LDG.E R19, desc[UR18][R2.64+-0xc] ;  /* 0xfffff41202137981 */ /* 0x000ee4000c1e1900 */
[----:B------:R-:W-:-:S02]  /*02c0*/  IMAD.WIDE R8, R14, 0x4, R8 ;  /* 0x000000040e087825 */ /* 0x000fc400078e0208 */
[----:B------:R-:W2:Y:S01]  /*02d0*/  LDG.E R22, desc[UR18][R22.64] ;  /* 0x0000001216167981 */ /* 0x000ea2000c1e1900 */
[----:B------:R-:W-:Y:S01]  /*02e0*/  MOV R5, 0x4 ;  /* 0x0000000400057802 */ /* 0x000fe20000000f00 */
[C---:B------:R-:W-:Y:S02]  /*02f0*/  IMAD.WIDE R24, R14.reuse, R25, UR6 ;  /* 0x000000060e187e25 */ /* 0x040fe4000f8e0219 */
[----:B------:R0:W3:Y:S02]  /*0300*/  LDG.E R20, desc[UR18][R8.64] ;  /* 0x0000001208147981 */ /* 0x0000e4000c1e1900 */
[----:B------:R-:W-:Y:S02]  /*0310*/  IMAD.WIDE R10, R14, R11, UR8 ;  /* 0x000000080e0a7e25 */ /* 0x000fe4000f8e020b */
[----:B------:R-:W4:Y:S04]  /*0320*/  LDG.E R18, desc[UR18][R24.64] ;  /* 0x0000001218127981 */ /* 0x000f28000c1e1900 */
[----:B------:R-:W4:Y:S01]  /*0330*/  LDG.E R17, desc[UR18][R2.64+-0x8] ;  /* 0xfffff81202117981 */ /* 0x000f22000c1e1900 */
[----:B0-----:R-:W-:-:S02]  /*0340*/  HFMA2 R9, -RZ, RZ, 0, 2.384185791015625e-07 ;  /* 0x00000004ff097431 */ /* 0x001fc400000001ff */
[----:B------:R-:W-:Y:S01]  /*0350*/  IMAD.MOV.U32 R7, RZ, RZ, 0x4 ;  /* 0x00000004ff077424 */ /* 0x000fe200078e00ff */
[----:B------:R0:W5:Y:S01]  /*0360*/  LDG.E R16, desc[UR18][R10.64] ;  /* 0x000000120a107981 */ /* 0x000162000c1e1900 */
[----:B------:R-:W-:-:S03]  /*0370*/  IMAD.WIDE R4, R14, R5, UR10 ;  /* 0x0000000a0e047e25 */ /* 0x000fc6000f8e0205 */
[----:B------:R-:W5:Y:S01]  /*0380*/  LDG.E R15, desc[UR18][R2.64+-0x4] ;  /* 0xfffffc12020f7981 */ /* 0x000f62000c1e1900 */
[C---:B------:R-:W-:Y:S01]  /*0390*/  IMAD.WIDE R6, R14.reuse, R7, UR12 ;  /* 0x0000000c0e067e25 */ /* 0x040fe2000f8e0207 */
[----:B------:R-:W-:Y:S02]  /*03a0*/  MOV R27, 0x4 ;  /* 0x00000004001b7802 */ /* 0x000fe40000000f00 */
[----:B------:R1:W5:Y:S01]  /*03b0*/  LDG.E R4, desc[UR18][R4.64] ;  /* 0x0000001204047981 */ /* 0x000362000c1e1900 */
[----:B------:R-:W-:-:S03]  /*03c0*/  IMAD.WIDE R8, R14, R9, UR14 ;  /* 0x0000000e0e087e25 */ /* 0x000fc6000f8e0209 */
[----:B------:R-:W5:Y:S01]  /*03d0*/  LDG.E R23, desc[UR18][R2.64] ;  /* 0x0000001202177981 */ /* 0x000f62000c1e1900 */
[----:B0-----:R-:W-:-:S03]  /*03e0*/  IMAD.WIDE R10, R14, R27, UR16 ;  /* 0x000000100e0a7e25 */ /* 0x001fc6000f8e021b */
[----:B------:R-:W5:Y:S04]  /*03f0*/  LDG.E R7, desc[UR18][R6.64] ;  /* 0x0000001206077981 */ /* 0x000f68000c1e1900 */
[----:B------:R-:W5:Y:S04]  /*0400*/  LDG.E R24, desc[UR18][R2.64+0x4] ;  /* 0x0000041202187981 */ /* 0x000f68000c1e1900 */
[----:B------:R-:W5:Y:S04]  /*0410*/  LDG.E R8, desc[UR18][R8.64] ;  /* 0x0000001208087981 */ /* 0x000f68000c1e1900 */
[----:B------:R-:W5:Y:S04]  /*0420*/  LDG.E R25, desc[UR18][R2.64+0x8] ;  /* 0x0000081202197981 */ /* 0x000f68000c1e1900 */
[----:B------:R-:W5:Y:S04]  /*0430*/  LDG.E R10, desc[UR18][R10.64] ;  /* 0x000000120a0a7981 */ /* 0x000f68000c1e1900 */
[----:B------:R0:W5:Y:S01]  /*0440*/  LDG.E R27, desc[UR18][R2.64+0xc] ;  /* 0x00000c12021b7981 */ /* 0x000162000c1e1900 */
[----:B------:R-:W-:-:S04]  /*0450*/  UIADD3 UR5, UPT, UPT, UR5, 0x8, URZ ;  /* 0x0000000805057890 */ /* 0x000fc8000fffe0ff */
[----:B------:R-:W-:Y:S01]  /*0460*/  UISETP.NE.AND UP0, UPT, UR5, URZ, UPT ;  /* 0x000000ff0500728c */ /* 0x000fe2000bf05270 */
[----:B-1----:R-:W-:Y:S02]  /*0470*/  MOV R5, UR20 ;  /* 0x0000001400057c02 */ /* 0x002fe40008000f00 */
[----:B0-----:R-:W-:Y:S02]  /*0480*/  IADD3 R2, P0, PT, R2, 0x20, RZ ;  /* 0x0000002002027810 */ /* 0x001fe40007f1e0ff */
[----:B------:R-:W-:Y:S02]  /*0490*/  LEA R14, R5, R14, 0x3 ;  /* 0x0000000e050e7211 */ /* 0x000fe400078e18ff */
[----:B------:R-:W-:Y:S01]  /*04a0*/  IADD3.X R3, PT, PT, RZ, R3, RZ, P0, !PT ;  /* 0x00000003ff037210 */ /* 0x000fe200007fe4ff */
[----:B--2---:R-:W-:-:S04]  /*04b0*/  FFMA R22, R21, R22, R12 ;  /* 0x0000001615167223 */ /* 0x004fc8000000000c */
[----:B---3--:R-:W-:-:S04]  /*04c0*/  FFMA R20, R19, R20, R22 ;  /* 0x0000001413147223 */ /* 0x008fc80000000016 */
[----:B----4-:R-:W-:-:S04]  /*04d0*/  FFMA R18, R17, R18, R20 ;  /* 0x0000001211127223 */ /* 0x010fc80000000014 */
[----:B-----5:R-:W-:-:S04]  /*04e0*/  FFMA R16, R15, R16, R18 ;  /* 0x000000100f107223 */ /* 0x020fc80000000012 */
[----:B------:R-:W-:-:S04]  /*04f0*/  FFMA R23, R23, R4, R16 ;  /* 0x0000000417177223 */ /* 0x000fc80000000010 */
[----:B------:R-:W-:-:S04]  /*0500*/  FFMA R24, R24, R7, R23 ;  /* 0x0000000718187223 */ /* 0x000fc80000000017 */
[----:B------:R-:W-:-:S04]  /*0510*/  FFMA R8, R25, R8, R24 ;  /* 0x0000000819087223 */ /* 0x000fc80000000018 */
[----:B------:R-:W-:Y:S01]  /*0520*/  FFMA R12, R27, R10, R8 ;  /* 0x0000000a1b0c7223 */ /* 0x000fe20000000008 */
[----:B------:R-:W-:Y:S06]  /*0530*/  BRA.U UP0, `(.L_x_7) ;  /* 0xfffffffd003c7547 */ /* 0x000fec000b83ffff */
.L_x_6:
[----:B------:R-:W-:-:S04]  /*0540*/  ULOP3.LUT UR6, UR20, 0x7, URZ, 0xc0, !UPT ;  /* 0x0000000714067892 */ /* 0x000fc8000f8ec0ff */
[----:B------:R-:W-:-:S09]  /*0550*/  UISETP.NE.AND UP0, UPT, UR6, URZ, UPT ;  /* 0x000000ff0600728c */ /* 0x000fd2000bf05270 */
[----:B------:R-:W-:Y:S05]  /*0560*/  BRA.U !UP0, `(.L_x_8) ;  /* 0x0000000508387547 */ /* 0x000fea000b800000 */
[----:B------:R-:W-:Y:S02]  /*0570*/  UISETP.GE.U32.AND UP0, UPT, UR6, 0x4, UPT ;  /* 0x000000040600788c */ /* 0x000fe4000bf06070 */
[----:B------:R-:W-:-:S04]  /*0580*/  ULOP3.LUT UR5, UR20, 0x3, URZ, 0xc0, !UPT ;  /* 0x0000000314057892 */ /* 0x000fc8000f8ec0ff */
[----:B------:R-:W-:-:S03]  /*0590*/  UISETP.NE.AND UP1, UPT, UR5, URZ, UPT ;  /* 0x000000ff0500728c */ /* 0x000fc6000bf25270 */
[----:B------:R-:W-:Y:S08]  /*05a0*/  BRA.U !UP0, `(.L_x_9) ;  /* 0x00000001087c7547 */ /* 0x000ff0000b800000 */
[----:B------:R-:W1:Y:S01]  /*05b0*/  LDC.64 R6, c[0x0][0x388] ;  /* 0x0000e200ff067b82 */ /* 0x000e620000000a00 */
[----:B------:R-:W2:Y:S01]  /*05c0*/  LDCU.64 UR6, c[0x0][0x380] ;  /* 0x00007000ff0677ac */ /* 0x000ea20008000a00 */
[----:B------:R-:W-:Y:S01]  /*05d0*/  IMAD.U32 R9, RZ, RZ, UR4 ;  /* 0x00000004ff097e24 */ /* 0x000fe2000f8e00ff */
[C---:B------:R-:W-:Y:S02]  /*05e0*/  IADD3 R3, PT, PT, R13.reuse, UR4, RZ ;  /* 0x000000040d037c10 */ /* 0x040fe4000fffe0ff */
[----:B------:R-:W-:Y:S01]  /*05f0*/  IADD3 R10, P0, PT, R13, UR4, RZ ;  /* 0x000000040d0a7c10 */ /* 0x000fe2000ff1e0ff */
[----:B------:R-:W-:Y:S01]  /*0600*/  IMAD R9, R9, UR20, R0 ;  /* 0x0000001409097c24 */ /* 0x000fe2000f8e0200 */
[----:B------:R-:W-:Y:S01]  /*0610*/  MOV R11, UR20 ;  /* 0x00000014000b7c02 */ /* 0x000fe20008000f00 */
[----:B------:R-:W3:Y:S01]  /*0620*/  LDC.64 R4, c[0x0][0x380] ;  /* 0x0000e000ff047b82 */ /* 0x000ee20000000a00 */
[----:B------:R-:W-:Y:S01]  /*0630*/  MOV R15, UR20 ;  /* 0x00000014000f7c02 */ /* 0x000fe20008000f00 */
[----:B-1----:R-:W-:Y:S01]  /*0640*/  IMAD.WIDE R6, R9, 0x4, R6 ;  /* 0x0000000409067825 */ /* 0x002fe200078e0206 */
[----:B------:R-:W-:-:S05]  /*0650*/  MOV R9, UR20 ;  /* 0x0000001400097c02 */ /* 0x000fca0008000f00 */
[----:B------:R-:W-:Y:S02]  /*0660*/  IMAD.WIDE R8, R9, 0x4, R6 ;  /* 0x0000000409087825 */ /* 0x000fe400078e0206 */
[----:B0-----:R-:W4:Y:S02]  /*0670*/  LDG.E R6, desc[UR18][R6.64] ;  /* 0x0000001206067981 */ /* 0x001f24000c1e1900 */
[----:B---3--:R-:W-:Y:S01]  /*0680*/  IMAD.WIDE.U32 R4, R3, 0x4, R4 ;  /* 0x0000000403047825 */ /* 0x008fe200078e0004 */
[----:B------:R-:W-:Y:S01]  /*0690*/  IADD3.X R3, PT, PT, RZ, RZ, RZ, P0, !PT ;  /* 0x000000ffff037210 */ /* 0x000fe200007fe4ff */
[----:B------:R-:W3:Y:S01]  /*06a0*/  LDG.E R17, desc[UR18][R8.64] ;  /* 0x0000001208117981 */ /* 0x000ee2000c1e1900 */
[----:B--2---:R-:W-:-:S03]  /*06b0*/  LEA R2, P0, R10, UR6, 0x2 ;  /* 0x000000060a027c11 */ /* 0x004fc6000f8010ff */
[----:B------:R-:W4:Y:S01]  /*06c0*/  LDG.E R5, desc[UR18][R4.64] ;  /* 0x0000001204057981 */ /* 0x000f22000c1e1900 */
[----:B------:R-:W-:Y:S01]  /*06d0*/  LEA.HI.X R3, R10, UR7, R3, 0x2, P0 ;  /* 0x000000070a037c11 */ /* 0x000fe200080f1403 */
[----:B------:R-:W-:-:S04]  /*06e0*/  IMAD.WIDE R10, R11, 0x4, R8 ;  /* 0x000000040b0a7825 */ /* 0x000fc800078e0208 */
[----:B------:R-:W3:Y:S01]  /*06f0*/  LDG.E R16, desc[UR18][R2.64+0x4] ;  /* 0x0000041202107981 */ /* 0x000ee2000c1e1900 */
[----:B------:R-:W-:-:S03]  /*0700*/  IMAD.WIDE R14, R15, 0x4, R10 ;  /* 0x000000040f0e7825 */ /* 0x000fc600078e020a */
[----:B------:R-:W2:Y:S04]  /*0710*/  LDG.E R19, desc[UR18][R10.64] ;  /* 0x000000120a137981 */ /* 0x000ea8000c1e1900 */
[----:B------:R-:W2:Y:S04]  /*0720*/  LDG.E R18, desc[UR18][R2.64+0x8] ;  /* 0x0000081202127981 */ /* 0x000ea8000c1e1900 */
[----:B------:R-:W5:Y:S04]  /*0730*/  LDG.E R20, desc[UR18][R2.64+0xc] ;  /* 0x00000c1202147981 */ /* 0x000f68000c1e1900 */
[----:B------:R-:W5:Y:S01]  /*0740*/  LDG.E R14, desc[UR18][R14.64] ;  /* 0x000000120e0e7981 */ /* 0x000f62000c1e1900 */
[----:B------:R-:W-:Y:S01]  /*0750*/  UIADD3 UR4, UPT, UPT, UR4, 0x4, URZ ;  /* 0x0000000404047890 */ /* 0x000fe2000fffe0ff */
[----:B----4-:R-:W-:-:S04]  /*0760*/  FFMA R5, R5, R6, R12 ;  /* 0x0000000605057223 */ /* 0x010fc8000000000c */
[----:B---3--:R-:W-:-:S04]  /*0770*/  FFMA R5, R16, R17, R5 ;  /* 0x0000001110057223 */ /* 0x008fc80000000005 */
[----:B--2---:R-:W-:-:S04]  /*0780*/  FFMA R5, R18, R19, R5 ;  /* 0x0000001312057223 */ /* 0x004fc80000000005 */
[----:B-----5:R-:W-:-:S07]  /*0790*/  FFMA R12, R20, R14, R5 ;  /* 0x0000000e140c7223 */ /* 0x020fce0000000005 */
.L_x_9:
[----:B------:R-:W-:Y:S05]  /*07a0*/  BRA.U !UP1, `(.L_x_8) ;  /* 0x0000000109a87547 */ /* 0x000fea000b800000 */
[----:B------:R-:W-:Y:S01]  /*07b0*/  UISETP.NE.AND UP0, UPT, UR5, 0x1, UPT ;  /* 0x000000010500788c */ /* 0x000fe2000bf05270 */
[----:B------:R-:W-:Y:S01]  /*07c0*/  MOV R7, UR4 ;  /* 0x0000000400077c02 */ /* 0x000fe20008000f00 */
[----:B------:R-:W-:Y:S02]  /*07d0*/  ULOP3.LUT UR5, UR20, 0x1, URZ, 0xc0, !UPT ;  /* 0x0000000114057892 */ /* 0x000fe4000f8ec0ff */
[----:B------:R-:W-:Y:S02]  /*07e0*/  MOV R15, UR20 ;  /* 0x00000014000f7c02 */ /* 0x000fe40008000f00 */
[----:B------:R-:W-:Y:S01]  /*07f0*/  UISETP.NE.U32.AND UP1, UPT, UR5, 0x1, UPT ;  /* 0x000000010500788c */ /* 0x000fe2000bf25070 */
[----:B------:R-:W-:-:S04]  /*0800*/  PLOP3.LUT P1, PT, PT, PT, UP0, 0x80, 0x8 ;  /* 0x000000000008781c */ /* 0x000fc80003f2f008 */
[----:B------:R-:W1:Y:S01]  /*0810*/  @UP0 LDCU.128 UR8, c[0x0][0x380] ;  /* 0x00007000ff0807ac */ /* 0x000e620008000c00 */
[----:B------:R-:W-:Y:S01]  /*0820*/  PLOP3.LUT P0, PT, PT, PT, UP1, 0x80, 0x8 ;  /* 0x000000000008781c */ /* 0x000fe20003f0f018 */
[----:B------:R-:W2:Y:S04]  /*0830*/  @UP0 LDCU.64 UR6, c[0x0][0x380] ;  /* 0x00007000ff0607ac */ /* 0x000ea80008000a00 */
[----:B------:R-:W3:Y:S03]  /*0840*/  @!UP1 LDCU.128 UR12, c[0x0][0x380] ;  /* 0x00007000ff0c97ac */ /* 0x000ee60008000c00 */
[C---:B------:R-:W-:Y:S02]  /*0850*/  @P1 IADD3 R3, PT, PT, R13.reuse, UR4, RZ ;  /* 0x000000040d031c10 */ /* 0x040fe4000fffe0ff */
[----:B------:R-:W-:Y:S01]  /*0860*/  @P1 IADD3 R6, P2, PT, R13, UR4, RZ ;  /* 0x000000040d061c10 */ /* 0x000fe2000ff5e0ff */
[----:B------:R-:W-:Y:S01]  /*0870*/  @UP0 UIADD3 UR4, UPT, UPT, UR4, 0x2, URZ ;  /* 0x0000000204040890 */ /* 0x000fe2000fffe0ff */
[----:B-1----:R-:W-:Y:S01]  /*0880*/  MOV R11, UR9 ;  /* 0x00000009000b7c02 */ /* 0x002fe20008000f00 */
[----:B------:R-:W-:Y:S01]  /*0890*/  IMAD.U32 R10, RZ, RZ, UR8 ;  /* 0x00000008ff0a7e24 */ /* 0x000fe2000f8e00ff */
[----:B------:R-:W-:-:S02]  /*08a0*/  MOV R4, UR10 ;  /* 0x0000000a00047c02 */ /* 0x000fc40008000f00 */
[----:B------:R-:W-:Y:S01]  /*08b0*/  MOV R5, UR11 ;  /* 0x0000000b00057c02 */ /* 0x000fe20008000f00 */
[----:B------:R-:W-:-:S04]  /*08c0*/  @P1 IMAD.WIDE.U32 R10, R3, 0x4, R10 ;  /* 0x00000004030a1825 */ /* 0x000fc800078e000a */
[----:B------:R-:W-:Y:S01]  /*08d0*/  @P1 IMAD R3, R7, UR20, R0 ;  /* 0x0000001407031c24 */ /* 0x000fe2000f8e0200 */
[----:B------:R-:W-:Y:S01]  /*08e0*/  @P1 IADD3.X R7, PT, PT, RZ, RZ, RZ, P2, !PT ;  /* 0x000000ffff071210 */ /* 0x000fe200017fe4ff */
[----:B------:R-:W-:Y:S01]  /*08f0*/  IMAD.U32 R19, RZ, RZ, UR4 ;  /* 0x00000004ff137e24 */ /* 0x000fe2000f8e00ff */
[C---:B--2---:R-:W-:Y:S01]  /*0900*/  @P1 LEA R2, P2, R6.reuse, UR6, 0x2 ;  /* 0x0000000606021c11 */ /* 0x044fe2000f8410ff */
[----:B------:R-:W-:Y:S01]  /*0910*/  @P1 IMAD.WIDE R4, R3, 0x4, R4 ;  /* 0x0000000403041825 */ /* 0x000fe200078e0204 */
[----:B------:R-:W-:Y:S01]  /*0920*/  @!P0 IADD3 R17, PT, PT, R13, UR4, RZ ;  /* 0x000000040d118c10 */ /* 0x000fe2000fffe0ff */
[----:B0-----:R-:W2:Y:S01]  /*0930*/  @P1 LDG.E R11, desc[UR18][R10.64] ;  /* 0x000000120a0b1981 */ /* 0x001ea2000c1e1900 */
[----:B------:R-:W-:Y:S01]  /*0940*/  @P1 LEA.HI.X R3, R6, UR7, R7, 0x2, P2 ;  /* 0x0000000706031c11 */ /* 0x000fe200090f1407 */
[----:B------:R-:W-:Y:S01]  /*0950*/  @!P0 IMAD R19, R19, UR20, R0 ;  /* 0x0000001413138c24 */ /* 0x000fe2000f8e0200 */
[----:B---3--:R-:W-:Y:S01]  /*0960*/  MOV R6, UR12 ;  /* 0x0000000c00067c02 */ /* 0x008fe20008000f00 */
[----:B------:R-:W-:Y:S01]  /*0970*/  @P1 IMAD.WIDE R14, R15, 0x4, R4 ;  /* 0x000000040f0e1825 */ /* 0x000fe200078e0204 */
[----:B------:R-:W-:Y:S01]  /*0980*/  MOV R7, UR13 ;  /* 0x0000000d00077c02 */ /* 0x000fe20008000f00 */
[----:B------:R-:W2:Y:S01]  /*0990*/  @P1 LDG.E R4, desc[UR18][R4.64] ;  /* 0x0000001204041981 */ /* 0x000ea2000c1e1900 */
[----:B------:R-:W-:-:S02]  /*09a0*/  MOV R8, UR14 ;  /* 0x0000000e00087c02 */ /* 0x000fc40008000f00 */
[----:B------:R-:W-:Y:S01]  /*09b0*/  MOV R9, UR15 ;  /* 0x0000000f00097c02 */ /* 0x000fe20008000f00 */
[----:B------:R-:W-:Y:S01]  /*09c0*/  @!P0 IMAD.WIDE.U32 R6, R17, 0x4, R6 ;  /* 0x0000000411068825 */ /* 0x000fe200078e0006 */
[----:B------:R-:W3:Y:S03]  /*09d0*/  @P1 LDG.E R14, desc[UR18][R14.64] ;  /* 0x000000120e0e1981 */ /* 0x000ee6000c1e1900 */
[----:B------:R-:W-:Y:S01]  /*09e0*/  @!P0 IMAD.WIDE R8, R19, 0x4, R8 ;  /* 0x0000000413088825 */ /* 0x000fe200078e0208 */
[----:B------:R-:W3:Y:S04]  /*09f0*/  @P1 LDG.E R2, desc[UR18][R2.64+0x4] ;  /* 0x0000041202021981 */ /* 0x000ee8000c1e1900 */
[----:B------:R-:W4:Y:S04]  /*0a00*/  @!P0 LDG.E R7, desc[UR18][R6.64] ;  /* 0x0000001206078981 */ /* 0x000f28000c1e1900 */
[----:B------:R-:W4:Y:S01]  /*0a10*/  @!P0 LDG.E R8, desc[UR18][R8.64] ;  /* 0x0000001208088981 */ /* 0x000f22000c1e1900 */
[----:B--2---:R-:W-:-:S04]  /*0a20*/  @P1 FFMA R11, R11, R4, R12 ;  /* 0x000000040b0b1223 */ /* 0x004fc8000000000c */
[----:B---3--:R-:W-:-:S04]  /*0a30*/  @P1 FFMA R12, R2, R14, R11 ;  /* 0x0000000e020c1223 */ /* 0x008fc8000000000b */
[----:B----4-:R-:W-:-:S07]  /*0a40*/  @!P0 FFMA R12, R7, R8, R12 ;  /* 0x00000008070c8223 */ /* 0x010fce000000000c */
.L_x_8:
[----:B------:R-:W1:Y:S01]  /*0a50*/  LDC.64 R2, c[0x0][0x390] ;  /* 0x0000e400ff027b82 */ /* 0x000e620000000a00 */
[----:B------:R-:W-:-:S05]  /*0a60*/  IADD3 R13, PT, PT, R0, R13, RZ ;  /* 0x0000000d000d7210 */ /* 0x000fca0007ffe0ff */
[----:B-1----:R-:W-:-:S05]  /*0a70*/  IMAD.WIDE R2, R13, 0x4, R2 ;  /* 0x000000040d027825 */ /* 0x002fca00078e0202 */
[----:B0-----:R-:W-:Y:S01]  /*0a80*/  STG.E desc[UR18][R2.64], R12 ;  /* 0x0000000c02007986 */ /* 0x001fe2000c101912 */
[----:B------:R-:W-:Y:S05]  /*0a90*/  EXIT ;  /* 0x000000000000794d */ /* 0x000fea0003800000 */
.L_x_10:
        /* <DEDUP_REMOVED lines=14> */
.L_x_13:


//--------------------- .nv.shared._Z25optimized_matrix_multiplyPfS_S_i --------------------------
	.section	.nv.shared._Z25optimized_matrix_multiplyPfS_S_i,"aw",@nobits
	.sectionflags	@""
	.align	4
.nv.shared._Z25optimized_matrix_multiplyPfS_S_i:
	.zero		9472


//--------------------- .nv.shared.reserved.0     --------------------------
	.section	.nv.shared.reserved.0,"aw",@nobits
	.weak		__nv_reservedSMEM_offset_0_alias
	.size		__nv_reservedSMEM_offset_0_alias, 0, 64
	.other		__nv_reservedSMEM_offset_0_alias,@"STO_CUDA_RESERVED_SHARED STV_DEFAULT"
__nv_reservedSMEM_offset_0_alias:
	.zero		0
	.zero		64


//--------------------- .nv.shared._Z21tiled_matrix_multiplyPfS_S_i --------------------------
	.section	.nv.shared._Z21tiled_matrix_multiplyPfS_S_i,"aw",@nobits
	.sectionflags	@""
	.align	4
.nv.shared._Z21tiled_matrix_multiplyPfS_S_i:
	.zero		3072


//--------------------- .nv.constant0._Z25optimized_matrix_multiplyPfS_S_i --------------------------
	.section	.nv.constant0._Z25optimized_matrix_multiplyPfS_S_i,"a",@progbits
	.sectionflags	@""
	.align	4
.nv.constant0._Z25optimized_matrix_multiplyPfS_S_i:
	.zero		924


//--------------------- .nv.constant0._Z21tiled_matrix_multiplyPfS_S_i --------------------------
	.section	.nv.constant0._Z21tiled_matrix_multiplyPfS_S_i,"a",@progbits
	.sectionflags	@""
	.align	4
.nv.constant0._Z21tiled_matrix_multiplyPfS_S_i:
	.zero		924


//--------------------- .nv.constant0._Z21naive_matrix_multiplyPfS_S_i --------------------------
	.section	.nv.constant0._Z21naive_matrix_multiplyPfS_S_i,"a",@progbits
	.sectionflags	@""
	.align	4
.nv.constant0._Z21naive_matrix_multiplyPfS_S_i:
	.zero		924


//--------------------- SYMBOLS --------------------------

	.type		.nv.reservedSmem.offset0,@object
	.size		.nv.reservedSmem.offset0,0x4
	.type		.nv.reservedSmem.cap,@object
	.size		.nv.reservedSmem.cap,0x4
